//
// Generated by NVIDIA NVVM Compiler
//
// Compiler Build ID: CL-36424714
// Cuda compilation tools, release 13.0, V13.0.88
// Based on NVVM 20.0.0
//

.version 9.0
.target sm_100
.address_size 64

	// .globl	_Z11do_math_gpuPdm
.func  (.param .align 16 .b8 func_retval0[16]) __internal_trig_reduction_slowpathd
(
	.param .b64 __internal_trig_reduction_slowpathd_param_0
)
;
.global .align 8 .b8 __cudart_i2opi_d[144] = {8, 93, 141, 31, 177, 95, 251, 107, 234, 146, 82, 138, 247, 57, 7, 61, 123, 241, 229, 235, 199, 186, 39, 117, 45, 234, 95, 158, 102, 63, 70, 79, 183, 9, 203, 39, 207, 126, 54, 109, 31, 109, 10, 90, 139, 17, 47, 239, 15, 152, 5, 222, 255, 151, 248, 31, 59, 40, 249, 189, 139, 95, 132, 156, 244, 57, 83, 131, 57, 214, 145, 57, 65, 126, 95, 180, 38, 112, 156, 233, 132, 68, 187, 46, 245, 53, 130, 232, 62, 167, 41, 177, 28, 235, 29, 254, 28, 146, 209, 9, 234, 46, 73, 6, 224, 210, 77, 66, 58, 110, 36, 183, 97, 197, 187, 222, 171, 99, 81, 254, 65, 144, 67, 60, 153, 149, 98, 219, 192, 221, 52, 245, 209, 87, 39, 252, 41, 21, 68, 78, 110, 131, 249, 162};
.global .align 16 .b8 __cudart_sin_cos_coeffs[128] = {70, 210, 176, 44, 241, 229, 90, 190, 146, 227, 172, 105, 227, 29, 199, 62, 161, 98, 219, 25, 160, 1, 42, 191, 24, 8, 17, 17, 17, 17, 129, 63, 84, 85, 85, 85, 85, 85, 197, 191, 0, 0, 0, 0, 0, 0, 0, 0, 0, 0, 0, 0, 0, 0, 0, 0, 100, 129, 253, 32, 131, 255, 168, 189, 40, 133, 239, 193, 167, 238, 33, 62, 217, 230, 6, 142, 79, 126, 146, 190, 233, 188, 221, 25, 160, 1, 250, 62, 71, 93, 193, 22, 108, 193, 86, 191, 81, 85, 85, 85, 85, 85, 165, 63, 0, 0, 0, 0, 0, 0, 224, 191, 0, 0, 0, 0, 0, 0, 240, 63};

.visible .entry _Z11do_math_gpuPdm(
	.param .u64 .ptr .align 1 _Z11do_math_gpuPdm_param_0,
	.param .u64 _Z11do_math_gpuPdm_param_1
)
{
	.reg .pred 	%p<26>;
	.reg .b32 	%r<68>;
	.reg .b64 	%rd<31>;
	.reg .b64 	%fd<212>;

	ld.param.u64 	%rd2, [_Z11do_math_gpuPdm_param_0];
	ld.param.u64 	%rd3, [_Z11do_math_gpuPdm_param_1];
	mov.u32 	%r23, %ctaid.x;
	mov.u32 	%r24, %ntid.x;
	mov.u32 	%r25, %tid.x;
	mad.lo.s32 	%r26, %r23, %r24, %r25;
	cvt.s64.s32 	%rd1, %r26;
	setp.le.u64 	%p1, %rd3, %rd1;
	@%p1 bra 	$L__BB0_27;
	cvt.u32.u64 	%r27, %rd1;
	cvt.rn.f64.s32 	%fd1, %r27;
	abs.f64 	%fd45, %fd1;
	mul.f64 	%fd46, %fd1, 0d3FE45F306DC9C883;
	cvt.rni.s32.f64 	%r60, %fd46;
	cvt.rn.f64.s32 	%fd47, %r60;
	fma.rn.f64 	%fd48, %fd47, 0dBFF921FB54442D18, %fd1;
	fma.rn.f64 	%fd49, %fd47, 0dBC91A62633145C00, %fd48;
	fma.rn.f64 	%fd203, %fd47, 0dB97B839A252049C0, %fd49;
	setp.ltu.f64 	%p2, %fd45, 0d41E0000000000000;
	@%p2 bra 	$L__BB0_3;
	{ // callseq 0, 0
	.param .b64 param0;
	st.param.f64 	[param0], %fd1;
	.param .align 16 .b8 retval0[16];
	call.uni (retval0), 
	__internal_trig_reduction_slowpathd, 
	(
	param0
	);
	ld.param.f64 	%fd203, [retval0];
	ld.param.b32 	%r60, [retval0+8];
	} // callseq 0
$L__BB0_3:
	shl.b32 	%r29, %r60, 6;
	cvt.u64.u32 	%rd4, %r29;
	and.b64  	%rd5, %rd4, 64;
	mov.u64 	%rd6, __cudart_sin_cos_coeffs;
	add.s64 	%rd7, %rd6, %rd5;
	mul.rn.f64 	%fd51, %fd203, %fd203;
	and.b32  	%r30, %r60, 1;
	setp.eq.b32 	%p3, %r30, 1;
	selp.f64 	%fd52, 0dBDA8FF8320FD8164, 0d3DE5DB65F9785EBA, %p3;
	ld.global.nc.v2.f64 	{%fd53, %fd54}, [%rd7];
	fma.rn.f64 	%fd55, %fd52, %fd51, %fd53;
	fma.rn.f64 	%fd56, %fd55, %fd51, %fd54;
	ld.global.nc.v2.f64 	{%fd57, %fd58}, [%rd7+16];
	fma.rn.f64 	%fd59, %fd56, %fd51, %fd57;
	fma.rn.f64 	%fd60, %fd59, %fd51, %fd58;
	ld.global.nc.v2.f64 	{%fd61, %fd62}, [%rd7+32];
	fma.rn.f64 	%fd63, %fd60, %fd51, %fd61;
	fma.rn.f64 	%fd64, %fd63, %fd51, %fd62;
	fma.rn.f64 	%fd65, %fd64, %fd203, %fd203;
	fma.rn.f64 	%fd66, %fd64, %fd51, 0d3FF0000000000000;
	selp.f64 	%fd67, %fd66, %fd65, %p3;
	and.b32  	%r31, %r60, 2;
	setp.eq.s32 	%p4, %r31, 0;
	mov.f64 	%fd68, 0d0000000000000000;
	sub.f64 	%fd69, %fd68, %fd67;
	selp.f64 	%fd5, %fd67, %fd69, %p4;
	fma.rn.f64 	%fd6, %fd1, 0d4000000000000000, 0dC014000000000000;
	abs.f64 	%fd7, %fd6;
	setp.neu.f64 	%p5, %fd7, 0d7FF0000000000000;
	@%p5 bra 	$L__BB0_5;
	mov.f64 	%fd75, 0d0000000000000000;
	mul.rn.f64 	%fd205, %fd6, %fd75;
	mov.b32 	%r62, 1;
	bra.uni 	$L__BB0_8;
$L__BB0_5:
	mul.f64 	%fd70, %fd6, 0d3FE45F306DC9C883;
	cvt.rni.s32.f64 	%r61, %fd70;
	cvt.rn.f64.s32 	%fd71, %r61;
	fma.rn.f64 	%fd72, %fd71, 0dBFF921FB54442D18, %fd6;
	fma.rn.f64 	%fd73, %fd71, 0dBC91A62633145C00, %fd72;
	fma.rn.f64 	%fd205, %fd71, 0dB97B839A252049C0, %fd73;
	setp.ltu.f64 	%p6, %fd7, 0d41E0000000000000;
	@%p6 bra 	$L__BB0_7;
	{ // callseq 1, 0
	.param .b64 param0;
	st.param.f64 	[param0], %fd6;
	.param .align 16 .b8 retval0[16];
	call.uni (retval0), 
	__internal_trig_reduction_slowpathd, 
	(
	param0
	);
	ld.param.f64 	%fd205, [retval0];
	ld.param.b32 	%r61, [retval0+8];
	} // callseq 1
$L__BB0_7:
	add.s32 	%r62, %r61, 1;
$L__BB0_8:
	shl.b32 	%r35, %r62, 6;
	cvt.u64.u32 	%rd8, %r35;
	and.b64  	%rd9, %rd8, 64;
	add.s64 	%rd11, %rd6, %rd9;
	mul.rn.f64 	%fd77, %fd205, %fd205;
	and.b32  	%r36, %r62, 1;
	setp.eq.b32 	%p7, %r36, 1;
	selp.f64 	%fd78, 0dBDA8FF8320FD8164, 0d3DE5DB65F9785EBA, %p7;
	ld.global.nc.v2.f64 	{%fd79, %fd80}, [%rd11];
	fma.rn.f64 	%fd81, %fd78, %fd77, %fd79;
	fma.rn.f64 	%fd82, %fd81, %fd77, %fd80;
	ld.global.nc.v2.f64 	{%fd83, %fd84}, [%rd11+16];
	fma.rn.f64 	%fd85, %fd82, %fd77, %fd83;
	fma.rn.f64 	%fd86, %fd85, %fd77, %fd84;
	ld.global.nc.v2.f64 	{%fd87, %fd88}, [%rd11+32];
	fma.rn.f64 	%fd89, %fd86, %fd77, %fd87;
	fma.rn.f64 	%fd90, %fd89, %fd77, %fd88;
	fma.rn.f64 	%fd91, %fd90, %fd205, %fd205;
	fma.rn.f64 	%fd92, %fd90, %fd77, 0d3FF0000000000000;
	selp.f64 	%fd93, %fd92, %fd91, %p7;
	and.b32  	%r37, %r62, 2;
	setp.eq.s32 	%p8, %r37, 0;
	mov.f64 	%fd206, 0d0000000000000000;
	sub.f64 	%fd94, %fd206, %fd93;
	selp.f64 	%fd95, %fd93, %fd94, %p8;
	mul.f64 	%fd13, %fd5, %fd95;
	mov.b32 	%r63, 3;
	mov.f64 	%fd207, %fd206;
$L__BB0_9:
	add.f64 	%fd16, %fd13, %fd206;
	abs.f64 	%fd17, %fd16;
	setp.neu.f64 	%p9, %fd17, 0d7FF0000000000000;
	@%p9 bra 	$L__BB0_11;
	mov.f64 	%fd101, 0d0000000000000000;
	mul.rn.f64 	%fd208, %fd16, %fd101;
	mov.b32 	%r64, 0;
	bra.uni 	$L__BB0_13;
$L__BB0_11:
	mul.f64 	%fd96, %fd16, 0d3FE45F306DC9C883;
	cvt.rni.s32.f64 	%r64, %fd96;
	cvt.rn.f64.s32 	%fd97, %r64;
	fma.rn.f64 	%fd98, %fd97, 0dBFF921FB54442D18, %fd16;
	fma.rn.f64 	%fd99, %fd97, 0dBC91A62633145C00, %fd98;
	fma.rn.f64 	%fd208, %fd97, 0dB97B839A252049C0, %fd99;
	setp.ltu.f64 	%p10, %fd17, 0d41E0000000000000;
	@%p10 bra 	$L__BB0_13;
	{ // callseq 2, 0
	.param .b64 param0;
	st.param.f64 	[param0], %fd16;
	.param .align 16 .b8 retval0[16];
	call.uni (retval0), 
	__internal_trig_reduction_slowpathd, 
	(
	param0
	);
	ld.param.f64 	%fd208, [retval0];
	ld.param.b32 	%r64, [retval0+8];
	} // callseq 2
$L__BB0_13:
	shl.b32 	%r40, %r64, 6;
	cvt.u64.u32 	%rd12, %r40;
	and.b64  	%rd13, %rd12, 64;
	add.s64 	%rd15, %rd6, %rd13;
	mul.rn.f64 	%fd102, %fd208, %fd208;
	and.b32  	%r41, %r64, 1;
	setp.eq.b32 	%p11, %r41, 1;
	selp.f64 	%fd103, 0dBDA8FF8320FD8164, 0d3DE5DB65F9785EBA, %p11;
	ld.global.nc.v2.f64 	{%fd104, %fd105}, [%rd15];
	fma.rn.f64 	%fd106, %fd103, %fd102, %fd104;
	fma.rn.f64 	%fd107, %fd106, %fd102, %fd105;
	ld.global.nc.v2.f64 	{%fd108, %fd109}, [%rd15+16];
	fma.rn.f64 	%fd110, %fd107, %fd102, %fd108;
	fma.rn.f64 	%fd111, %fd110, %fd102, %fd109;
	ld.global.nc.v2.f64 	{%fd112, %fd113}, [%rd15+32];
	fma.rn.f64 	%fd114, %fd111, %fd102, %fd112;
	fma.rn.f64 	%fd115, %fd114, %fd102, %fd113;
	fma.rn.f64 	%fd116, %fd115, %fd208, %fd208;
	fma.rn.f64 	%fd117, %fd115, %fd102, 0d3FF0000000000000;
	selp.f64 	%fd118, %fd117, %fd116, %p11;
	and.b32  	%r42, %r64, 2;
	setp.eq.s32 	%p12, %r42, 0;
	mov.f64 	%fd119, 0d0000000000000000;
	sub.f64 	%fd120, %fd119, %fd118;
	selp.f64 	%fd121, %fd118, %fd120, %p12;
	add.f64 	%fd22, %fd207, %fd121;
	add.s32 	%r43, %r63, -2;
	cvt.rn.f64.u32 	%fd122, %r43;
	add.f64 	%fd23, %fd13, %fd122;
	abs.f64 	%fd24, %fd23;
	setp.eq.f64 	%p13, %fd24, 0d7FF0000000000000;
	@%p13 bra 	$L__BB0_16;
	mul.f64 	%fd123, %fd23, 0d3FE45F306DC9C883;
	cvt.rni.s32.f64 	%r65, %fd123;
	cvt.rn.f64.s32 	%fd124, %r65;
	fma.rn.f64 	%fd125, %fd124, 0dBFF921FB54442D18, %fd23;
	fma.rn.f64 	%fd126, %fd124, 0dBC91A62633145C00, %fd125;
	fma.rn.f64 	%fd209, %fd124, 0dB97B839A252049C0, %fd126;
	setp.ltu.f64 	%p14, %fd24, 0d41E0000000000000;
	@%p14 bra 	$L__BB0_17;
	{ // callseq 3, 0
	.param .b64 param0;
	st.param.f64 	[param0], %fd23;
	.param .align 16 .b8 retval0[16];
	call.uni (retval0), 
	__internal_trig_reduction_slowpathd, 
	(
	param0
	);
	ld.param.f64 	%fd209, [retval0];
	ld.param.b32 	%r65, [retval0+8];
	} // callseq 3
	bra.uni 	$L__BB0_17;
$L__BB0_16:
	mov.f64 	%fd128, 0d0000000000000000;
	mul.rn.f64 	%fd209, %fd23, %fd128;
	mov.b32 	%r65, 0;
$L__BB0_17:
	shl.b32 	%r46, %r65, 6;
	cvt.u64.u32 	%rd16, %r46;
	and.b64  	%rd17, %rd16, 64;
	add.s64 	%rd19, %rd6, %rd17;
	mul.rn.f64 	%fd129, %fd209, %fd209;
	and.b32  	%r47, %r65, 1;
	setp.eq.b32 	%p15, %r47, 1;
	selp.f64 	%fd130, 0dBDA8FF8320FD8164, 0d3DE5DB65F9785EBA, %p15;
	ld.global.nc.v2.f64 	{%fd131, %fd132}, [%rd19];
	fma.rn.f64 	%fd133, %fd130, %fd129, %fd131;
	fma.rn.f64 	%fd134, %fd133, %fd129, %fd132;
	ld.global.nc.v2.f64 	{%fd135, %fd136}, [%rd19+16];
	fma.rn.f64 	%fd137, %fd134, %fd129, %fd135;
	fma.rn.f64 	%fd138, %fd137, %fd129, %fd136;
	ld.global.nc.v2.f64 	{%fd139, %fd140}, [%rd19+32];
	fma.rn.f64 	%fd141, %fd138, %fd129, %fd139;
	fma.rn.f64 	%fd142, %fd141, %fd129, %fd140;
	fma.rn.f64 	%fd143, %fd142, %fd209, %fd209;
	fma.rn.f64 	%fd144, %fd142, %fd129, 0d3FF0000000000000;
	selp.f64 	%fd145, %fd144, %fd143, %p15;
	and.b32  	%r48, %r65, 2;
	setp.eq.s32 	%p16, %r48, 0;
	mov.f64 	%fd146, 0d0000000000000000;
	sub.f64 	%fd147, %fd146, %fd145;
	selp.f64 	%fd148, %fd145, %fd147, %p16;
	add.f64 	%fd29, %fd22, %fd148;
	add.s32 	%r49, %r63, -1;
	cvt.rn.f64.u32 	%fd149, %r49;
	add.f64 	%fd30, %fd13, %fd149;
	abs.f64 	%fd31, %fd30;
	setp.eq.f64 	%p17, %fd31, 0d7FF0000000000000;
	@%p17 bra 	$L__BB0_20;
	mul.f64 	%fd150, %fd30, 0d3FE45F306DC9C883;
	cvt.rni.s32.f64 	%r66, %fd150;
	cvt.rn.f64.s32 	%fd151, %r66;
	fma.rn.f64 	%fd152, %fd151, 0dBFF921FB54442D18, %fd30;
	fma.rn.f64 	%fd153, %fd151, 0dBC91A62633145C00, %fd152;
	fma.rn.f64 	%fd210, %fd151, 0dB97B839A252049C0, %fd153;
	setp.ltu.f64 	%p18, %fd31, 0d41E0000000000000;
	@%p18 bra 	$L__BB0_21;
	{ // callseq 4, 0
	.param .b64 param0;
	st.param.f64 	[param0], %fd30;
	.param .align 16 .b8 retval0[16];
	call.uni (retval0), 
	__internal_trig_reduction_slowpathd, 
	(
	param0
	);
	ld.param.f64 	%fd210, [retval0];
	ld.param.b32 	%r66, [retval0+8];
	} // callseq 4
	bra.uni 	$L__BB0_21;
$L__BB0_20:
	mov.f64 	%fd155, 0d0000000000000000;
	mul.rn.f64 	%fd210, %fd30, %fd155;
	mov.b32 	%r66, 0;
$L__BB0_21:
	shl.b32 	%r52, %r66, 6;
	cvt.u64.u32 	%rd20, %r52;
	and.b64  	%rd21, %rd20, 64;
	add.s64 	%rd23, %rd6, %rd21;
	mul.rn.f64 	%fd156, %fd210, %fd210;
	and.b32  	%r53, %r66, 1;
	setp.eq.b32 	%p19, %r53, 1;
	selp.f64 	%fd157, 0dBDA8FF8320FD8164, 0d3DE5DB65F9785EBA, %p19;
	ld.global.nc.v2.f64 	{%fd158, %fd159}, [%rd23];
	fma.rn.f64 	%fd160, %fd157, %fd156, %fd158;
	fma.rn.f64 	%fd161, %fd160, %fd156, %fd159;
	ld.global.nc.v2.f64 	{%fd162, %fd163}, [%rd23+16];
	fma.rn.f64 	%fd164, %fd161, %fd156, %fd162;
	fma.rn.f64 	%fd165, %fd164, %fd156, %fd163;
	ld.global.nc.v2.f64 	{%fd166, %fd167}, [%rd23+32];
	fma.rn.f64 	%fd168, %fd165, %fd156, %fd166;
	fma.rn.f64 	%fd169, %fd168, %fd156, %fd167;
	fma.rn.f64 	%fd170, %fd169, %fd210, %fd210;
	fma.rn.f64 	%fd171, %fd169, %fd156, 0d3FF0000000000000;
	selp.f64 	%fd172, %fd171, %fd170, %p19;
	and.b32  	%r54, %r66, 2;
	setp.eq.s32 	%p20, %r54, 0;
	mov.f64 	%fd173, 0d0000000000000000;
	sub.f64 	%fd174, %fd173, %fd172;
	selp.f64 	%fd175, %fd172, %fd174, %p20;
	add.f64 	%fd36, %fd29, %fd175;
	cvt.rn.f64.u32 	%fd176, %r63;
	add.f64 	%fd37, %fd13, %fd176;
	abs.f64 	%fd38, %fd37;
	setp.eq.f64 	%p21, %fd38, 0d7FF0000000000000;
	@%p21 bra 	$L__BB0_24;
	mul.f64 	%fd177, %fd37, 0d3FE45F306DC9C883;
	cvt.rni.s32.f64 	%r67, %fd177;
	cvt.rn.f64.s32 	%fd178, %r67;
	fma.rn.f64 	%fd179, %fd178, 0dBFF921FB54442D18, %fd37;
	fma.rn.f64 	%fd180, %fd178, 0dBC91A62633145C00, %fd179;
	fma.rn.f64 	%fd211, %fd178, 0dB97B839A252049C0, %fd180;
	setp.ltu.f64 	%p22, %fd38, 0d41E0000000000000;
	@%p22 bra 	$L__BB0_25;
	{ // callseq 5, 0
	.param .b64 param0;
	st.param.f64 	[param0], %fd37;
	.param .align 16 .b8 retval0[16];
	call.uni (retval0), 
	__internal_trig_reduction_slowpathd, 
	(
	param0
	);
	ld.param.f64 	%fd211, [retval0];
	ld.param.b32 	%r67, [retval0+8];
	} // callseq 5
	bra.uni 	$L__BB0_25;
$L__BB0_24:
	mov.f64 	%fd182, 0d0000000000000000;
	mul.rn.f64 	%fd211, %fd37, %fd182;
	mov.b32 	%r67, 0;
$L__BB0_25:
	shl.b32 	%r57, %r67, 6;
	cvt.u64.u32 	%rd24, %r57;
	and.b64  	%rd25, %rd24, 64;
	add.s64 	%rd27, %rd6, %rd25;
	mul.rn.f64 	%fd183, %fd211, %fd211;
	and.b32  	%r58, %r67, 1;
	setp.eq.b32 	%p23, %r58, 1;
	selp.f64 	%fd184, 0dBDA8FF8320FD8164, 0d3DE5DB65F9785EBA, %p23;
	ld.global.nc.v2.f64 	{%fd185, %fd186}, [%rd27];
	fma.rn.f64 	%fd187, %fd184, %fd183, %fd185;
	fma.rn.f64 	%fd188, %fd187, %fd183, %fd186;
	ld.global.nc.v2.f64 	{%fd189, %fd190}, [%rd27+16];
	fma.rn.f64 	%fd191, %fd188, %fd183, %fd189;
	fma.rn.f64 	%fd192, %fd191, %fd183, %fd190;
	ld.global.nc.v2.f64 	{%fd193, %fd194}, [%rd27+32];
	fma.rn.f64 	%fd195, %fd192, %fd183, %fd193;
	fma.rn.f64 	%fd196, %fd195, %fd183, %fd194;
	fma.rn.f64 	%fd197, %fd196, %fd211, %fd211;
	fma.rn.f64 	%fd198, %fd196, %fd183, 0d3FF0000000000000;
	selp.f64 	%fd199, %fd198, %fd197, %p23;
	and.b32  	%r59, %r67, 2;
	setp.eq.s32 	%p24, %r59, 0;
	mov.f64 	%fd200, 0d0000000000000000;
	sub.f64 	%fd201, %fd200, %fd199;
	selp.f64 	%fd202, %fd199, %fd201, %p24;
	add.f64 	%fd207, %fd36, %fd202;
	add.f64 	%fd206, %fd206, 0d4010000000000000;
	add.s32 	%r63, %r63, 4;
	setp.ne.s32 	%p25, %r63, 103;
	@%p25 bra 	$L__BB0_9;
	cvta.to.global.u64 	%rd28, %rd2;
	shl.b64 	%rd29, %rd1, 3;
	add.s64 	%rd30, %rd28, %rd29;
	st.global.f64 	[%rd30], %fd207;
$L__BB0_27:
	ret;

}
.func  (.param .align 16 .b8 func_retval0[16]) __internal_trig_reduction_slowpathd(
	.param .b64 __internal_trig_reduction_slowpathd_param_0
)
{
	.local .align 8 .b8 	__local_depot1[40];
	.reg .b64 	%SP;
	.reg .b64 	%SPL;
	.reg .pred 	%p<10>;
	.reg .b32 	%r<47>;
	.reg .b64 	%rd<74>;
	.reg .b64 	%fd<5>;

	mov.u64 	%SPL, __local_depot1;
	ld.param.f64 	%fd4, [__internal_trig_reduction_slowpathd_param_0];
	add.u64 	%rd1, %SPL, 0;
	{
	.reg .b32 %temp; 
	mov.b64 	{%temp, %r1}, %fd4;
	}
	shr.u32 	%r2, %r1, 20;
	and.b32  	%r3, %r2, 2047;
	setp.eq.s32 	%p1, %r3, 2047;
	mov.b32 	%r46, 0;
	@%p1 bra 	$L__BB1_9;
	add.s32 	%r20, %r3, -1024;
	mov.b64 	%rd20, %fd4;
	shl.b64 	%rd2, %rd20, 11;
	shr.u32 	%r4, %r20, 6;
	sub.s32 	%r45, 15, %r4;
	sub.s32 	%r21, 19, %r4;
	setp.lt.u32 	%p2, %r20, 128;
	selp.b32 	%r6, 18, %r21, %p2;
	setp.ge.s32 	%p3, %r45, %r6;
	mov.b64 	%rd70, 0;
	@%p3 bra 	$L__BB1_4;
	add.s32 	%r23, %r6, %r4;
	neg.s32 	%r43, %r23;
	or.b64  	%rd3, %rd2, -9223372036854775808;
	mov.b64 	%rd70, 0;
	mov.b32 	%r42, 0;
	mov.u64 	%rd25, __cudart_i2opi_d;
	mov.u32 	%r44, %r45;
$L__BB1_3:
	.pragma "nounroll";
	mul.wide.s32 	%rd22, %r42, 8;
	add.s64 	%rd23, %rd1, %rd22;
	mul.wide.s32 	%rd24, %r44, 8;
	add.s64 	%rd26, %rd25, %rd24;
	ld.global.nc.u64 	%rd27, [%rd26];
	{
	.reg .u32 %r0, %r1, %r2, %r3, %alo, %ahi, %blo, %bhi, %clo, %chi;
	mov.b64 	{%alo,%ahi}, %rd27;
	mov.b64 	{%blo,%bhi}, %rd3;
	mov.b64 	{%clo,%chi}, %rd70;
	mad.lo.cc.u32 	%r0, %alo, %blo, %clo;
	madc.hi.cc.u32 	%r1, %alo, %blo, %chi;
	madc.hi.u32 	%r2, %alo, %bhi, 0;
	mad.lo.cc.u32 	%r1, %alo, %bhi, %r1;
	madc.hi.cc.u32 	%r2, %ahi, %blo, %r2;
	madc.hi.u32 	%r3, %ahi, %bhi, 0;
	mad.lo.cc.u32 	%r1, %ahi, %blo, %r1;
	madc.lo.cc.u32 	%r2, %ahi, %bhi, %r2;
	addc.u32 	%r3, %r3, 0;
	mov.b64 	%rd28, {%r0,%r1};
	mov.b64 	%rd70, {%r2,%r3};
	}
	st.local.u64 	[%rd23], %rd28;
	add.s32 	%r44, %r44, 1;
	add.s32 	%r43, %r43, 1;
	add.s32 	%r42, %r42, 1;
	setp.ne.s32 	%p4, %r43, -15;
	mov.u32 	%r45, %r6;
	@%p4 bra 	$L__BB1_3;
$L__BB1_4:
	cvt.s64.s32 	%rd29, %r45;
	cvt.u64.u32 	%rd30, %r4;
	add.s64 	%rd31, %rd30, %rd29;
	shl.b64 	%rd32, %rd31, 3;
	add.s64 	%rd33, %rd1, %rd32;
	st.local.u64 	[%rd33+-120], %rd70;
	and.b32  	%r15, %r2, 63;
	ld.local.u64 	%rd72, [%rd1+16];
	ld.local.u64 	%rd71, [%rd1+24];
	setp.eq.s32 	%p5, %r15, 0;
	@%p5 bra 	$L__BB1_6;
	shl.b64 	%rd34, %rd71, %r15;
	shr.u64 	%rd35, %rd72, 1;
	xor.b32  	%r24, %r15, 63;
	shr.u64 	%rd36, %rd35, %r24;
	or.b64  	%rd71, %rd34, %rd36;
	ld.local.u64 	%rd37, [%rd1+8];
	shl.b64 	%rd38, %rd72, %r15;
	shr.u64 	%rd39, %rd37, 1;
	shr.u64 	%rd40, %rd39, %r24;
	or.b64  	%rd72, %rd38, %rd40;
$L__BB1_6:
	and.b32  	%r25, %r1, -2147483648;
	shr.u64 	%rd41, %rd71, 62;
	cvt.u32.u64 	%r26, %rd41;
	mov.b64 	{%r27, %r28}, %rd71;
	mov.b64 	{%r29, %r30}, %rd72;
	shf.l.wrap.b32 	%r31, %r30, %r27, 2;
	shf.l.wrap.b32 	%r32, %r27, %r28, 2;
	mov.b64 	%rd42, {%r31, %r32};
	shl.b64 	%rd43, %rd72, 2;
	shr.u64 	%rd44, %rd42, 63;
	cvt.u32.u64 	%r33, %rd44;
	add.s32 	%r34, %r33, %r26;
	setp.eq.s32 	%p6, %r25, 0;
	neg.s32 	%r35, %r34;
	selp.b32 	%r46, %r34, %r35, %p6;
	setp.gt.s64 	%p7, %rd42, -1;
	mov.b64 	%rd45, 0;
	{
	.reg .u32 %r0, %r1, %r2, %r3, %a0, %a1, %a2, %a3, %b0, %b1, %b2, %b3;
	mov.b64 	{%a0,%a1}, %rd45;
	mov.b64 	{%a2,%a3}, %rd45;
	mov.b64 	{%b0,%b1}, %rd43;
	mov.b64 	{%b2,%b3}, %rd42;
	sub.cc.u32 	%r0, %a0, %b0;
	subc.cc.u32 	%r1, %a1, %b1;
	subc.cc.u32 	%r2, %a2, %b2;
	subc.u32 	%r3, %a3, %b3;
	mov.b64 	%rd46, {%r0,%r1};
	mov.b64 	%rd47, {%r2,%r3};
	}
	xor.b32  	%r36, %r25, -2147483648;
	selp.b64 	%rd73, %rd42, %rd47, %p7;
	selp.b64 	%rd14, %rd43, %rd46, %p7;
	selp.b32 	%r17, %r25, %r36, %p7;
	clz.b64 	%r37, %rd73;
	cvt.u64.u32 	%rd15, %r37;
	setp.eq.s32 	%p8, %r37, 0;
	@%p8 bra 	$L__BB1_8;
	cvt.u32.u64 	%r38, %rd15;
	and.b32  	%r39, %r38, 63;
	shl.b64 	%rd48, %rd73, %r39;
	shr.u64 	%rd49, %rd14, 1;
	not.b32 	%r40, %r38;
	and.b32  	%r41, %r40, 63;
	shr.u64 	%rd50, %rd49, %r41;
	or.b64  	%rd73, %rd48, %rd50;
$L__BB1_8:
	mov.b64 	%rd51, -3958705157555305931;
	{
	.reg .u32 %r0, %r1, %r2, %r3, %alo, %ahi, %blo, %bhi;
	mov.b64 	{%alo,%ahi}, %rd73;
	mov.b64 	{%blo,%bhi}, %rd51;
	mul.lo.u32 	%r0, %alo, %blo;
	mul.hi.u32 	%r1, %alo, %blo;
	mad.lo.cc.u32 	%r1, %alo, %bhi, %r1;
	madc.hi.u32 	%r2, %alo, %bhi, 0;
	mad.lo.cc.u32 	%r1, %ahi, %blo, %r1;
	madc.hi.cc.u32 	%r2, %ahi, %blo, %r2;
	madc.hi.u32 	%r3, %ahi, %bhi, 0;
	mad.lo.cc.u32 	%r2, %ahi, %bhi, %r2;
	addc.u32 	%r3, %r3, 0;
	mov.b64 	%rd52, {%r0,%r1};
	mov.b64 	%rd53, {%r2,%r3};
	}
	setp.gt.s64 	%p9, %rd53, 0;
	{
	.reg .u32 %r0, %r1, %r2, %r3, %a0, %a1, %a2, %a3, %b0, %b1, %b2, %b3;
	mov.b64 	{%a0,%a1}, %rd52;
	mov.b64 	{%a2,%a3}, %rd53;
	mov.b64 	{%b0,%b1}, %rd52;
	mov.b64 	{%b2,%b3}, %rd53;
	add.cc.u32 	%r0, %a0, %b0;
	addc.cc.u32 	%r1, %a1, %b1;
	addc.cc.u32 	%r2, %a2, %b2;
	addc.u32 	%r3, %a3, %b3;
	mov.b64 	%rd54, {%r0,%r1};
	mov.b64 	%rd55, {%r2,%r3};
	}
	selp.b64 	%rd56, %rd55, %rd53, %p9;
	selp.s64 	%rd57, -1, 0, %p9;
	sub.s64 	%rd58, %rd57, %rd15;
	cvt.u64.u32 	%rd59, %r17;
	shl.b64 	%rd60, %rd59, 32;
	add.s64 	%rd61, %rd56, 1;
	shr.u64 	%rd62, %rd61, 10;
	add.s64 	%rd63, %rd62, 1;
	shr.u64 	%rd64, %rd63, 1;
	shl.b64 	%rd65, %rd58, 52;
	add.s64 	%rd66, %rd65, %rd64;
	add.s64 	%rd67, %rd66, 4602678819172646912;
	or.b64  	%rd68, %rd67, %rd60;
	mov.b64 	%fd4, %rd68;
$L__BB1_9:
	st.param.f64 	[func_retval0], %fd4;
	st.param.b32 	[func_retval0+8], %r46;
	ret;

}


// ===== COMPILED SASS (sm_100) =====

	.target	sm_100

	.elftype	@"ET_EXEC"


//--------------------- .note.nv.tkinfo           --------------------------
	.section	.note.nv.tkinfo,"",@"SHT_NOTE"
	.sectionflags	@"SHF_NOTE_NV_TKINFO"
	.tkinfo
        /*0018*/ 	.word	0x00000002
        /*0030*/ 	.string	""
        /*0030*/ 	.string	"ptxas"
        /*0030*/ 	.string	"Cuda compilation tools, release 13.0, V13.0.88"
        /*0030*/ 	.string	"Build cuda_13.0.r13.0/compiler.36424714_0"
        /*0030*/ 	.string	"-arch sm_100 -m 64 "



//--------------------- .note.nv.cuinfo           --------------------------
	.section	.note.nv.cuinfo,"",@"SHT_NOTE"
	.sectionflags	@"SHF_NOTE_NV_CUINFO"
        /*0018*/ 	.short	0x0002
        /*001a*/ 	.short	0x0064
        /*001c*/ 	.short	0x0082
	.zero		2


//--------------------- .nv.info                  --------------------------
	.section	.nv.info,"",@"SHT_CUDA_INFO"
	.align	4


	//----- nvinfo : EIATTR_REGCOUNT
	.align		4
        /*0000*/ 	.byte	0x04, 0x2f
        /*0002*/ 	.short	(.L_3 - .L_2)
	.align		4
.L_2:
        /*0004*/ 	.word	index@(_Z11do_math_gpuPdm)
        /*0008*/ 	.word	0x00000020


	//----- nvinfo : EIATTR_FRAME_SIZE
	.align		4
.L_3:
        /*000c*/ 	.byte	0x04, 0x11
        /*000e*/ 	.short	(.L_5 - .L_4)
	.align		4
.L_4:
        /*0010*/ 	.word	index@($_Z11do_math_gpuPdm$__internal_trig_reduction_slowpathd)
        /*0014*/ 	.word	0x00000028


	//----- nvinfo : EIATTR_FRAME_SIZE
	.align		4
.L_5:
        /*0018*/ 	.byte	0x04, 0x11
        /*001a*/ 	.short	(.L_7 - .L_6)
	.align		4
.L_6:
        /*001c*/ 	.word	index@(_Z11do_math_gpuPdm)
        /*0020*/ 	.word	0x00000028


	//----- nvinfo : EIATTR_MIN_STACK_SIZE
	.align		4
.L_7:
        /*0024*/ 	.byte	0x04, 0x12
        /*0026*/ 	.short	(.L_9 - .L_8)
	.align		4
.L_8:
        /*0028*/ 	.word	index@(_Z11do_math_gpuPdm)
        /*002c*/ 	.word	0x00000028
.L_9:


//--------------------- .nv.compat                --------------------------
	.section	.nv.compat,"",@"SHT_CUDA_COMPAT_INFO"
	.align	4
        /*0000*/ 	.byte	0x02, 0x09, 0x00, 0x00, 0x02, 0x02, 0x01, 0x00, 0x02, 0x05, 0x05, 0x00, 0x03, 0x07, 0x01, 0x01
        /*0010*/ 	.byte	0x02, 0x03, 0x00, 0x00, 0x02, 0x06, 0x01, 0x00, 0x04, 0x0b, 0x08, 0x00, 0x01, 0x00, 0x00, 0x00
        /*0020*/ 	.byte	0x00, 0x00, 0x00, 0x00


//--------------------- .nv.info._Z11do_math_gpuPdm --------------------------
	.section	.nv.info._Z11do_math_gpuPdm,"",@"SHT_CUDA_INFO"
	.sectionflags	@""
	.align	4


	//----- nvinfo : EIATTR_CUDA_API_VERSION
	.align		4
        /*0000*/ 	.byte	0x04, 0x37
        /*0002*/ 	.short	(.L_11 - .L_10)
.L_10:
        /*0004*/ 	.word	0x00000082


	//----- nvinfo : EIATTR_KPARAM_INFO
	.align		4
.L_11:
        /*0008*/ 	.byte	0x04, 0x17
        /*000a*/ 	.short	(.L_13 - .L_12)
.L_12:
        /*000c*/ 	.word	0x00000000
        /*0010*/ 	.short	0x0001
        /*0012*/ 	.short	0x0008
        /*0014*/ 	.byte	0x00, 0xf0, 0x21, 0x00


	//----- nvinfo : EIATTR_KPARAM_INFO
	.align		4
.L_13:
        /*0018*/ 	.byte	0x04, 0x17
        /*001a*/ 	.short	(.L_15 - .L_14)
.L_14:
        /*001c*/ 	.word	0x00000000
        /*0020*/ 	.short	0x0000
        /*0022*/ 	.short	0x0000
        /*0024*/ 	.byte	0x00, 0xf5, 0x21, 0x00


	//----- nvinfo : EIATTR_SPARSE_MMA_MASK
	.align		4
.L_15:
        /*0028*/ 	.byte	0x03, 0x50
        /*002a*/ 	.short	0x0000


	//----- nvinfo : EIATTR_MAXREG_COUNT
	.align		4
        /*002c*/ 	.byte	0x03, 0x1b
        /*002e*/ 	.short	0x00ff


	//----- nvinfo : EIATTR_MERCURY_ISA_VERSION
	.align		4
        /*0030*/ 	.byte	0x03, 0x5f
        /*0032*/ 	.short	0x0101


	//----- nvinfo : EIATTR_VRC_CTA_INIT_COUNT
	.align		4
        /*0034*/ 	.byte	0x02, 0x4a
	.zero		1
	.zero		1


	//----- nvinfo : EIATTR_EXIT_INSTR_OFFSETS
	.align		4
        /*0038*/ 	.byte	0x04, 0x1c
        /*003a*/ 	.short	(.L_17 - .L_16)


	//   ....[0]....
.L_16:
        /*003c*/ 	.word	0x000000a0


	//   ....[1]....
        /*0040*/ 	.word	0x000017b0


	//----- nvinfo : EIATTR_CRS_STACK_SIZE
	.align		4
.L_17:
        /*0044*/ 	.byte	0x04, 0x1e
        /*0046*/ 	.short	(.L_19 - .L_18)
.L_18:
        /*0048*/ 	.word	0x00000000


	//----- nvinfo : EIATTR_CBANK_PARAM_SIZE
	.align		4
.L_19:
        /*004c*/ 	.byte	0x03, 0x19
        /*004e*/ 	.short	0x0010


	//----- nvinfo : EIATTR_PARAM_CBANK
	.align		4
        /*0050*/ 	.byte	0x04, 0x0a
        /*0052*/ 	.short	(.L_21 - .L_20)
	.align		4
.L_20:
        /*0054*/ 	.word	index@(.nv.constant0._Z11do_math_gpuPdm)
        /*0058*/ 	.short	0x0380
        /*005a*/ 	.short	0x0010


	//----- nvinfo : EIATTR_SW_WAR
	.align		4
.L_21:
        /*005c*/ 	.byte	0x04, 0x36
        /*005e*/ 	.short	(.L_23 - .L_22)
.L_22:
        /*0060*/ 	.word	0x00000008
.L_23:


//--------------------- .nv.callgraph             --------------------------
	.section	.nv.callgraph,"",@"SHT_CUDA_CALLGRAPH"
	.align	4
	.sectionentsize	8
	.align		4
        /*0000*/ 	.word	0x00000000
	.align		4
        /*0004*/ 	.word	0xffffffff
	.align		4
        /*0008*/ 	.word	0x00000000
	.align		4
        /*000c*/ 	.word	0xfffffffe
	.align		4
        /*0010*/ 	.word	0x00000000
	.align		4
        /*0014*/ 	.word	0xfffffffd
	.align		4
        /*0018*/ 	.word	0x00000000
	.align		4
        /*001c*/ 	.word	0xfffffffc


//--------------------- .nv.constant4             --------------------------
	.section	.nv.constant4,"a",@progbits
	.align	8
	.align		8
.nv.constant4:
        /*0000*/ 	.dword	__cudart_i2opi_d
	.align		8
        /*0008*/ 	.dword	__cudart_sin_cos_coeffs


//--------------------- .text._Z11do_math_gpuPdm  --------------------------
	.section	.text._Z11do_math_gpuPdm,"ax",@progbits
	.align	128
        .global         _Z11do_math_gpuPdm
        .type           _Z11do_math_gpuPdm,@function
        .size           _Z11do_math_gpuPdm,(.L_x_27 - _Z11do_math_gpuPdm)
        .other          _Z11do_math_gpuPdm,@"STO_CUDA_ENTRY STV_DEFAULT"
_Z11do_math_gpuPdm:
.text._Z11do_math_gpuPdm:
[----:B------:R-:W0:Y:S01]  /*0000*/  LDC R1, c[0x0][0x37c] ;  /* 0x0000df00ff017b82 */ /* 0x000e220000000800 */
[----:B------:R-:W1:Y:S07]  /*0010*/  S2R R3, SR_TID.X ;  /* 0x0000000000037919 */ /* 0x000e6e0000002100 */
[----:B------:R-:W1:Y:S01]  /*0020*/  S2UR UR4, SR_CTAID.X ;  /* 0x00000000000479c3 */ /* 0x000e620000002500 */
[----:B------:R-:W2:Y:S01]  /*0030*/  LDCU.64 UR6, c[0x0][0x388] ;  /* 0x00007100ff0677ac */ /* 0x000ea20008000a00 */
[----:B0-----:R-:W-:-:S06]  /*0040*/  VIADD R1, R1, 0xffffffd8 ;  /* 0xffffffd801017836 */ /* 0x001fcc0000000000 */
[----:B------:R-:W1:Y:S02]  /*0050*/  LDC R0, c[0x0][0x360] ;  /* 0x0000d800ff007b82 */ /* 0x000e640000000800 */
[----:B-1----:R-:W-:-:S05]  /*0060*/  IMAD R0, R0, UR4, R3 ;  /* 0x0000000400007c24 */ /* 0x002fca000f8e0203 */
[----:B--2---:R-:W-:Y:S02]  /*0070*/  ISETP.GE.U32.AND P0, PT, R0, UR6, PT ;  /* 0x0000000600007c0c */ /* 0x004fe4000bf06070 */
[----:B------:R-:W-:-:S04]  /*0080*/  SHF.R.S32.HI R3, RZ, 0x1f, R0 ;  /* 0x0000001fff037819 */ /* 0x000fc80000011400 */
[----:B------:R-:W-:-:S13]  /*0090*/  ISETP.GE.U32.AND.EX P0, PT, R3, UR7, PT, P0 ;  /* 0x0000000703007c0c */ /* 0x000fda000bf06100 */
[----:B------:R-:W-:Y:S05]  /*00a0*/  @P0 EXIT ;  /* 0x000000000000094d */ /* 0x000fea0003800000 */
[----:B------:R-:W0:Y:S01]  /*00b0*/  I2F.F64 R4, R0 ;  /* 0x0000000000047312 */ /* 0x000e220000201c00 */
[----:B------:R-:W-:Y:S01]  /*00c0*/  UMOV UR4, 0x6dc9c883 ;  /* 0x6dc9c88300047882 */ /* 0x000fe20000000000 */
[----:B------:R-:W-:Y:S01]  /*00d0*/  UMOV UR5, 0x3fe45f30 ;  /* 0x3fe45f3000057882 */ /* 0x000fe20000000000 */
[----:B------:R-:W1:Y:S01]  /*00e0*/  LDCU.64 UR6, c[0x0][0x358] ;  /* 0x00006b00ff0677ac */ /* 0x000e620008000a00 */
[----:B------:R-:W-:Y:S01]  /*00f0*/  BSSY.RECONVERGENT B0, `(.L_x_0) ;  /* 0x0000015000007945 */ /* 0x000fe20003800200 */
[C---:B0-----:R-:W-:Y:S01]  /*0100*/  DMUL R8, R4.reuse, UR4 ;  /* 0x0000000404087c28 */ /* 0x041fe20008000000 */
[----:B------:R-:W-:Y:S01]  /*0110*/  UMOV UR4, 0x54442d18 ;  /* 0x54442d1800047882 */ /* 0x000fe20000000000 */
[----:B------:R-:W-:Y:S01]  /*0120*/  UMOV UR5, 0x3ff921fb ;  /* 0x3ff921fb00057882 */ /* 0x000fe20000000000 */
[----:B------:R-:W-:-:S03]  /*0130*/  DSETP.GE.AND P0, PT, |R4|, 2.14748364800000000000e+09, PT ;  /* 0x41e000000400742a */ /* 0x000fc60003f06200 */
[----:B------:R-:W0:Y:S08]  /*0140*/  F2I.F64 R2, R8 ;  /* 0x0000000800027311 */ /* 0x000e300000301100 */
[----:B0-----:R-:W0:Y:S02]  /*0150*/  I2F.F64 R6, R2 ;  /* 0x0000000200067312 */ /* 0x001e240000201c00 */
[----:B0-----:R-:W-:Y:S01]  /*0160*/  DFMA R10, R6, -UR4, R4 ;  /* 0x80000004060a7c2b */ /* 0x001fe20008000004 */
[----:B------:R-:W-:Y:S01]  /*0170*/  UMOV UR4, 0x33145c00 ;  /* 0x33145c0000047882 */ /* 0x000fe20000000000 */
[----:B------:R-:W-:-:S06]  /*0180*/  UMOV UR5, 0x3c91a626 ;  /* 0x3c91a62600057882 */ /* 0x000fcc0000000000 */
[----:B------:R-:W-:Y:S01]  /*0190*/  DFMA R10, R6, -UR4, R10 ;  /* 0x80000004060a7c2b */ /* 0x000fe2000800000a */
[----:B------:R-:W-:Y:S01]  /*01a0*/  UMOV UR4, 0x252049c0 ;  /* 0x252049c000047882 */ /* 0x000fe20000000000 */
[----:B------:R-:W-:-:S06]  /*01b0*/  UMOV UR5, 0x397b839a ;  /* 0x397b839a00057882 */ /* 0x000fcc0000000000 */
[----:B------:R-:W-:Y:S01]  /*01c0*/  DFMA R6, R6, -UR4, R10 ;  /* 0x8000000406067c2b */ /* 0x000fe2000800000a */
[----:B-1----:R-:W-:Y:S10]  /*01d0*/  @!P0 BRA `(.L_x_1) ;  /* 0x0000000000188947 */ /* 0x002ff40003800000 */
[----:B------:R-:W-:Y:S01]  /*01e0*/  IMAD.MOV.U32 R8, RZ, RZ, R4 ;  /* 0x000000ffff087224 */ /* 0x000fe200078e0004 */
[----:B------:R-:W-:Y:S01]  /*01f0*/  MOV R22, 0x220 ;  /* 0x0000022000167802 */ /* 0x000fe20000000f00 */
[----:B------:R-:W-:-:S07]  /*0200*/  IMAD.MOV.U32 R19, RZ, RZ, R5 ;  /* 0x000000ffff137224 */ /* 0x000fce00078e0005 */
[----:B------:R-:W-:Y:S05]  /*0210*/  CALL.REL.NOINC `($_Z11do_math_gpuPdm$__internal_trig_reduction_slowpathd) ;  /* 0x0000001400687944 */ /* 0x000fea0003c00000 */
[----:B------:R-:W-:Y:S02]  /*0220*/  IMAD.MOV.U32 R6, RZ, RZ, R8 ;  /* 0x000000ffff067224 */ /* 0x000fe400078e0008 */
[----:B------:R-:W-:-:S07]  /*0230*/  IMAD.MOV.U32 R7, RZ, RZ, R9 ;  /* 0x000000ffff077224 */ /* 0x000fce00078e0009 */
.L_x_1:
[----:B------:R-:W-:Y:S05]  /*0240*/  BSYNC.RECONVERGENT B0 ;  /* 0x0000000000007941 */ /* 0x000fea0003800200 */
.L_x_0:
[----:B------:R-:W0:Y:S01]  /*0250*/  LDCU.64 UR4, c[0x4][0x8] ;  /* 0x01000100ff0477ac */ /* 0x000e220008000a00 */
[----:B------:R-:W-:-:S05]  /*0260*/  IMAD.SHL.U32 R8, R2, 0x40, RZ ;  /* 0x0000004002087824 */ /* 0x000fca00078e00ff */
[----:B------:R-:W-:-:S04]  /*0270*/  LOP3.LUT R8, R8, 0x40, RZ, 0xc0, !PT ;  /* 0x0000004008087812 */ /* 0x000fc800078ec0ff */
[----:B0-----:R-:W-:-:S05]  /*0280*/  IADD3 R22, P0, PT, R8, UR4, RZ ;  /* 0x0000000408167c10 */ /* 0x001fca000ff1e0ff */
[----:B------:R-:W-:-:S05]  /*0290*/  IMAD.X R23, RZ, RZ, UR5, P0 ;  /* 0x00000005ff177e24 */ /* 0x000fca00080e06ff */
[----:B------:R-:W2:Y:S04]  /*02a0*/  LDG.E.128.CONSTANT R8, desc[UR6][R22.64] ;  /* 0x0000000616087981 */ /* 0x000ea8000c1e9d00 */
[----:B------:R-:W3:Y:S04]  /*02b0*/  LDG.E.128.CONSTANT R12, desc[UR6][R22.64+0x10] ;  /* 0x00001006160c7981 */ /* 0x000ee8000c1e9d00 */
[----:B------:R-:W4:Y:S01]  /*02c0*/  LDG.E.128.CONSTANT R16, desc[UR6][R22.64+0x20] ;  /* 0x0000200616107981 */ /* 0x000f22000c1e9d00 */
[----:B------:R-:W-:Y:S01]  /*02d0*/  LOP3.LUT R20, R2, 0x1, RZ, 0xc0, !PT ;  /* 0x0000000102147812 */ /* 0x000fe200078ec0ff */
[----:B------:R-:W-:Y:S01]  /*02e0*/  IMAD.MOV.U32 R24, RZ, RZ, 0x20fd8164 ;  /* 0x20fd8164ff187424 */ /* 0x000fe200078e00ff */
[----:B------:R-:W-:Y:S01]  /*02f0*/  BSSY.RECONVERGENT B0, `(.L_x_2) ;  /* 0x0000033000007945 */ /* 0x000fe20003800200 */
[----:B------:R-:W-:Y:S01]  /*0300*/  IMAD.MOV.U32 R25, RZ, RZ, 0x3da8ff83 ;  /* 0x3da8ff83ff197424 */ /* 0x000fe200078e00ff */
[----:B------:R-:W-:Y:S01]  /*0310*/  ISETP.NE.U32.AND P0, PT, R20, 0x1, PT ;  /* 0x000000011400780c */ /* 0x000fe20003f05070 */
[----:B------:R-:W-:-:S03]  /*0320*/  DMUL R20, R6, R6 ;  /* 0x0000000606147228 */ /* 0x000fc60000000000 */
[----:B------:R-:W-:Y:S02]  /*0330*/  FSEL R24, R24, -8.06006814911005101289e+34, !P0 ;  /* 0xf9785eba18187808 */ /* 0x000fe40004000000 */
[----:B------:R-:W-:-:S06]  /*0340*/  FSEL R25, -R25, 0.11223486810922622681, !P0 ;  /* 0x3de5db6519197808 */ /* 0x000fcc0004000100 */
[----:B--2---:R-:W-:-:S08]  /*0350*/  DFMA R8, R20, R24, R8 ;  /* 0x000000181408722b */ /* 0x004fd00000000008 */
[----:B------:R-:W-:Y:S01]  /*0360*/  DFMA R8, R20, R8, R10 ;  /* 0x000000081408722b */ /* 0x000fe2000000000a */
[----:B------:R-:W-:Y:S02]  /*0370*/  IMAD.MOV.U32 R10, RZ, RZ, 0x0 ;  /* 0x00000000ff0a7424 */ /* 0x000fe400078e00ff */
[----:B------:R-:W-:-:S05]  /*0380*/  IMAD.MOV.U32 R11, RZ, RZ, 0x40000000 ;  /* 0x40000000ff0b7424 */ /* 0x000fca00078e00ff */
[----:B---3--:R-:W-:-:S08]  /*0390*/  DFMA R8, R20, R8, R12 ;  /* 0x000000081408722b */ /* 0x008fd0000000000c */
[----:B------:R-:W-:-:S08]  /*03a0*/  DFMA R8, R20, R8, R14 ;  /* 0x000000081408722b */ /* 0x000fd0000000000e */
[----:B----4-:R-:W-:-:S08]  /*03b0*/  DFMA R8, R20, R8, R16 ;  /* 0x000000081408722b */ /* 0x010fd00000000010 */
[----:B------:R-:W-:-:S08]  /*03c0*/  DFMA R8, R20, R8, R18 ;  /* 0x000000081408722b */ /* 0x000fd00000000012 */
[----:B------:R-:W-:Y:S02]  /*03d0*/  DFMA R6, R8, R6, R6 ;  /* 0x000000060806722b */ /* 0x000fe40000000006 */
[----:B------:R-:W-:Y:S02]  /*03e0*/  DFMA R20, R20, R8, 1 ;  /* 0x3ff000001414742b */ /* 0x000fe40000000008 */
[----:B------:R-:W-:-:S08]  /*03f0*/  DFMA R8, R4, R10, -5 ;  /* 0xc01400000408742b */ /* 0x000fd0000000000a */
[----:B------:R-:W-:Y:S01]  /*0400*/  DSETP.NEU.AND P1, PT, |R8|, +INF , PT ;  /* 0x7ff000000800742a */ /* 0x000fe20003f2d200 */
[----:B------:R-:W-:Y:S02]  /*0410*/  FSEL R10, R20, R6, !P0 ;  /* 0x00000006140a7208 */ /* 0x000fe40004000000 */
[----:B------:R-:W-:Y:S02]  /*0420*/  FSEL R11, R21, R7, !P0 ;  /* 0x00000007150b7208 */ /* 0x000fe40004000000 */
[----:B------:R-:W-:-:S04]  /*0430*/  LOP3.LUT P0, RZ, R2, 0x2, RZ, 0xc0, !PT ;  /* 0x0000000202ff7812 */ /* 0x000fc8000780c0ff */
[----:B------:R-:W-:-:S05]  /*0440*/  DADD R4, RZ, -R10 ;  /* 0x00000000ff047229 */ /* 0x000fca000000080a */
[----:B------:R-:W-:Y:S01]  /*0450*/  @!P1 DMUL R6, RZ, R8 ;  /* 0x00000008ff069228 */ /* 0x000fe20000000000 */
[----:B------:R-:W-:-:S04]  /*0460*/  @!P1 IMAD.MOV.U32 R2, RZ, RZ, 0x1 ;  /* 0x00000001ff029424 */ /* 0x000fc800078e00ff */
[----:B------:R-:W-:Y:S02]  /*0470*/  FSEL R4, R10, R4, !P0 ;  /* 0x000000040a047208 */ /* 0x000fe40004000000 */
[----:B------:R-:W-:Y:S01]  /*0480*/  FSEL R5, R11, R5, !P0 ;  /* 0x000000050b057208 */ /* 0x000fe20004000000 */
[----:B------:R-:W-:Y:S06]  /*0490*/  @!P1 BRA `(.L_x_3) ;  /* 0x0000000000609947 */ /* 0x000fec0003800000 */
[----:B------:R-:W-:Y:S01]  /*04a0*/  UMOV UR4, 0x6dc9c883 ;  /* 0x6dc9c88300047882 */ /* 0x000fe20000000000 */
[----:B------:R-:W-:Y:S01]  /*04b0*/  UMOV UR5, 0x3fe45f30 ;  /* 0x3fe45f3000057882 */ /* 0x000fe20000000000 */
[C---:B------:R-:W-:Y:S01]  /*04c0*/  DSETP.GE.AND P0, PT, |R8|.reuse, 2.14748364800000000000e+09, PT ;  /* 0x41e000000800742a */ /* 0x040fe20003f06200 */
[----:B------:R-:W-:Y:S01]  /*04d0*/  BSSY.RECONVERGENT B1, `(.L_x_4) ;  /* 0x0000013000017945 */ /* 0x000fe20003800200 */
[----:B------:R-:W-:Y:S01]  /*04e0*/  DMUL R10, R8, UR4 ;  /* 0x00000004080a7c28 */ /* 0x000fe20008000000 */
[----:B------:R-:W-:Y:S01]  /*04f0*/  UMOV UR4, 0x54442d18 ;  /* 0x54442d1800047882 */ /* 0x000fe20000000000 */
[----:B------:R-:W-:-:S04]  /*0500*/  UMOV UR5, 0x3ff921fb ;  /* 0x3ff921fb00057882 */ /* 0x000fc80000000000 */
        /* <DEDUP_REMOVED lines=9> */
[----:B------:R-:W-:Y:S10]  /*05a0*/  @!P0 BRA `(.L_x_5) ;  /* 0x0000000000148947 */ /* 0x000ff40003800000 */
[----:B------:R-:W-:Y:S01]  /*05b0*/  IMAD.MOV.U32 R19, RZ, RZ, R9 ;  /* 0x000000ffff137224 */ /* 0x000fe200078e0009 */
[----:B------:R-:W-:-:S07]  /*05c0*/  MOV R22, 0x5e0 ;  /* 0x000005e000167802 */ /* 0x000fce0000000f00 */
[----:B------:R-:W-:Y:S05]  /*05d0*/  CALL.REL.NOINC `($_Z11do_math_gpuPdm$__internal_trig_reduction_slowpathd) ;  /* 0x0000001000787944 */ /* 0x000fea0003c00000 */
[----:B------:R-:W-:Y:S02]  /*05e0*/  IMAD.MOV.U32 R6, RZ, RZ, R8 ;  /* 0x000000ffff067224 */ /* 0x000fe400078e0008 */
[----:B------:R-:W-:-:S07]  /*05f0*/  IMAD.MOV.U32 R7, RZ, RZ, R9 ;  /* 0x000000ffff077224 */ /* 0x000fce00078e0009 */
.L_x_5:
[----:B------:R-:W-:Y:S05]  /*0600*/  BSYNC.RECONVERGENT B1 ;  /* 0x0000000000017941 */ /* 0x000fea0003800200 */
.L_x_4:
[----:B------:R-:W-:-:S07]  /*0610*/  VIADD R2, R2, 0x1 ;  /* 0x0000000102027836 */ /* 0x000fce0000000000 */
.L_x_3:
[----:B------:R-:W-:Y:S05]  /*0620*/  BSYNC.RECONVERGENT B0 ;  /* 0x0000000000007941 */ /* 0x000fea0003800200 */
.L_x_2:
[----:B------:R-:W0:Y:S01]  /*0630*/  LDCU.64 UR4, c[0x4][0x8] ;  /* 0x01000100ff0477ac */ /* 0x000e220008000a00 */
[C---:B------:R-:W-:Y:S01]  /*0640*/  IMAD.SHL.U32 R8, R2.reuse, 0x40, RZ ;  /* 0x0000004002087824 */ /* 0x040fe200078e00ff */
[----:B------:R-:W-:Y:S01]  /*0650*/  LOP3.LUT R20, R2, 0x1, RZ, 0xc0, !PT ;  /* 0x0000000102147812 */ /* 0x000fe200078ec0ff */
[----:B------:R-:W-:Y:S01]  /*0660*/  IMAD.MOV.U32 R24, RZ, RZ, 0x20fd8164 ;  /* 0x20fd8164ff187424 */ /* 0x000fe200078e00ff */
[----:B------:R-:W1:Y:S02]  /*0670*/  LDCU.64 UR10, c[0x4][0x8] ;  /* 0x01000100ff0a77ac */ /* 0x000e640008000a00 */
[----:B------:R-:W-:-:S04]  /*0680*/  LOP3.LUT R8, R8, 0x40, RZ, 0xc0, !PT ;  /* 0x0000004008087812 */ /* 0x000fc800078ec0ff */
[----:B0-----:R-:W-:-:S05]  /*0690*/  IADD3 R22, P0, PT, R8, UR4, RZ ;  /* 0x0000000408167c10 */ /* 0x001fca000ff1e0ff */
[----:B------:R-:W-:-:S05]  /*06a0*/  IMAD.X R23, RZ, RZ, UR5, P0 ;  /* 0x00000005ff177e24 */ /* 0x000fca00080e06ff */
[----:B------:R-:W2:Y:S04]  /*06b0*/  LDG.E.128.CONSTANT R8, desc[UR6][R22.64] ;  /* 0x0000000616087981 */ /* 0x000ea8000c1e9d00 */
[----:B------:R-:W3:Y:S04]  /*06c0*/  LDG.E.128.CONSTANT R12, desc[UR6][R22.64+0x10] ;  /* 0x00001006160c7981 */ /* 0x000ee8000c1e9d00 */
[----:B------:R-:W4:Y:S01]  /*06d0*/  LDG.E.128.CONSTANT R16, desc[UR6][R22.64+0x20] ;  /* 0x0000200616107981 */ /* 0x000f22000c1e9d00 */
[----:B------:R-:W-:Y:S01]  /*06e0*/  IMAD.MOV.U32 R25, RZ, RZ, 0x3da8ff83 ;  /* 0x3da8ff83ff197424 */ /* 0x000fe200078e00ff */
[----:B------:R-:W-:Y:S01]  /*06f0*/  ISETP.NE.U32.AND P0, PT, R20, 0x1, PT ;  /* 0x000000011400780c */ /* 0x000fe20003f05070 */
[----:B------:R-:W-:Y:S01]  /*0700*/  DMUL R20, R6, R6 ;  /* 0x0000000606147228 */ /* 0x000fe20000000000 */
[----:B------:R-:W-:-:S02]  /*0710*/  UMOV UR4, 0x3 ;  /* 0x0000000300047882 */ /* 0x000fc40000000000 */
[----:B------:R-:W-:Y:S02]  /*0720*/  FSEL R24, R24, -8.06006814911005101289e+34, !P0 ;  /* 0xf9785eba18187808 */ /* 0x000fe40004000000 */
[----:B------:R-:W-:-:S06]  /*0730*/  FSEL R25, -R25, 0.11223486810922622681, !P0 ;  /* 0x3de5db6519197808 */ /* 0x000fcc0004000100 */
[----:B--2---:R-:W-:-:S08]  /*0740*/  DFMA R8, R20, R24, R8 ;  /* 0x000000181408722b */ /* 0x004fd00000000008 */
[----:B------:R-:W-:-:S08]  /*0750*/  DFMA R8, R20, R8, R10 ;  /* 0x000000081408722b */ /* 0x000fd0000000000a */
[----:B---3--:R-:W-:-:S08]  /*0760*/  DFMA R8, R20, R8, R12 ;  /* 0x000000081408722b */ /* 0x008fd0000000000c */
[----:B------:R-:W-:-:S08]  /*0770*/  DFMA R8, R20, R8, R14 ;  /* 0x000000081408722b */ /* 0x000fd0000000000e */
[----:B----4-:R-:W-:-:S08]  /*0780*/  DFMA R8, R20, R8, R16 ;  /* 0x000000081408722b */ /* 0x010fd00000000010 */
[----:B------:R-:W-:-:S08]  /*0790*/  DFMA R8, R20, R8, R18 ;  /* 0x000000081408722b */ /* 0x000fd00000000012 */
[----:B------:R-:W-:Y:S02]  /*07a0*/  DFMA R6, R8, R6, R6 ;  /* 0x000000060806722b */ /* 0x000fe40000000006 */
[----:B------:R-:W-:Y:S01]  /*07b0*/  DFMA R8, R20, R8, 1 ;  /* 0x3ff000001408742b */ /* 0x000fe20000000008 */
[----:B------:R-:W-:-:S09]  /*07c0*/  CS2R R20, SRZ ;  /* 0x0000000000147805 */ /* 0x000fd2000001ff00 */
[----:B------:R-:W-:Y:S02]  /*07d0*/  FSEL R8, R8, R6, !P0 ;  /* 0x0000000608087208 */ /* 0x000fe40004000000 */
[----:B------:R-:W-:Y:S02]  /*07e0*/  FSEL R9, R9, R7, !P0 ;  /* 0x0000000709097208 */ /* 0x000fe40004000000 */
[----:B------:R-:W-:-:S04]  /*07f0*/  LOP3.LUT P0, RZ, R2, 0x2, RZ, 0xc0, !PT ;  /* 0x0000000202ff7812 */ /* 0x000fc8000780c0ff */
[----:B------:R-:W-:-:S10]  /*0800*/  DADD R6, RZ, -R8 ;  /* 0x00000000ff067229 */ /* 0x000fd40000000808 */
[----:B------:R-:W-:Y:S02]  /*0810*/  FSEL R6, R8, R6, !P0 ;  /* 0x0000000608067208 */ /* 0x000fe40004000000 */
[----:B------:R-:W-:-:S06]  /*0820*/  FSEL R7, R9, R7, !P0 ;  /* 0x0000000709077208 */ /* 0x000fcc0004000000 */
[----:B------:R-:W-:Y:S01]  /*0830*/  DMUL R4, R4, R6 ;  /* 0x0000000604047228 */ /* 0x000fe20000000000 */
[----:B-1----:R-:W-:-:S10]  /*0840*/  CS2R R6, SRZ ;  /* 0x0000000000067805 */ /* 0x002fd4000001ff00 */
.L_x_18:
[----:B------:R-:W-:Y:S01]  /*0850*/  DADD R18, R4, R6 ;  /* 0x0000000004127229 */ /* 0x000fe20000000006 */
[----:B------:R-:W-:Y:S07]  /*0860*/  BSSY.RECONVERGENT B0, `(.L_x_6) ;  /* 0x000001a000007945 */ /* 0x000fee0003800200 */
[----:B------:R-:W-:-:S14]  /*0870*/  DSETP.NEU.AND P0, PT, |R18|, +INF , PT ;  /* 0x7ff000001200742a */ /* 0x000fdc0003f0d200 */
[----:B------:R-:W-:Y:S01]  /*0880*/  @!P0 DMUL R22, RZ, R18 ;  /* 0x00000012ff168228 */ /* 0x000fe20000000000 */
[----:B------:R-:W-:Y:S01]  /*0890*/  @!P0 IMAD.MOV.U32 R2, RZ, RZ, RZ ;  /* 0x000000ffff028224 */ /* 0x000fe200078e00ff */
[----:B------:R-:W-:Y:S09]  /*08a0*/  @!P0 BRA `(.L_x_7) ;  /* 0x0000000000548947 */ /* 0x000ff20003800000 */
[----:B------:R-:W-:Y:S01]  /*08b0*/  UMOV UR8, 0x6dc9c883 ;  /* 0x6dc9c88300087882 */ /* 0x000fe20000000000 */
[----:B------:R-:W-:Y:S01]  /*08c0*/  UMOV UR9, 0x3fe45f30 ;  /* 0x3fe45f3000097882 */ /* 0x000fe20000000000 */
[C---:B------:R-:W-:Y:S02]  /*08d0*/  DSETP.GE.AND P0, PT, |R18|.reuse, 2.14748364800000000000e+09, PT ;  /* 0x41e000001200742a */ /* 0x040fe40003f06200 */
        /* <DEDUP_REMOVED lines=18> */
.L_x_7:
[----:B------:R-:W-:Y:S05]  /*0a00*/  BSYNC.RECONVERGENT B0 ;  /* 0x0000000000007941 */ /* 0x000fea0003800200 */
.L_x_6:
[----:B------:R-:W-:-:S05]  /*0a10*/  IMAD.SHL.U32 R8, R2, 0x40, RZ ;  /* 0x0000004002087824 */ /* 0x000fca00078e00ff */
[----:B------:R-:W-:-:S04]  /*0a20*/  LOP3.LUT R8, R8, 0x40, RZ, 0xc0, !PT ;  /* 0x0000004008087812 */ /* 0x000fc800078ec0ff */
[----:B------:R-:W-:-:S05]  /*0a30*/  IADD3 R28, P0, PT, R8, UR10, RZ ;  /* 0x0000000a081c7c10 */ /* 0x000fca000ff1e0ff */
[----:B------:R-:W-:-:S05]  /*0a40*/  IMAD.X R29, RZ, RZ, UR11, P0 ;  /* 0x0000000bff1d7e24 */ /* 0x000fca00080e06ff */
[----:B------:R-:W2:Y:S04]  /*0a50*/  LDG.E.128.CONSTANT R8, desc[UR6][R28.64] ;  /* 0x000000061c087981 */ /* 0x000ea8000c1e9d00 */
[----:B------:R-:W3:Y:S04]  /*0a60*/  LDG.E.128.CONSTANT R12, desc[UR6][R28.64+0x10] ;  /* 0x000010061c0c7981 */ /* 0x000ee8000c1e9d00 */
[----:B------:R-:W4:Y:S01]  /*0a70*/  LDG.E.128.CONSTANT R16, desc[UR6][R28.64+0x20] ;  /* 0x000020061c107981 */ /* 0x000f22000c1e9d00 */
[----:B------:R-:W-:Y:S01]  /*0a80*/  LOP3.LUT R24, R2, 0x1, RZ, 0xc0, !PT ;  /* 0x0000000102187812 */ /* 0x000fe200078ec0ff */
[----:B------:R-:W-:Y:S01]  /*0a90*/  IMAD.MOV.U32 R25, RZ, RZ, 0x3da8ff83 ;  /* 0x3da8ff83ff197424 */ /* 0x000fe200078e00ff */
[----:B------:R-:W-:Y:S01]  /*0aa0*/  DMUL R26, R22, R22 ;  /* 0x00000016161a7228 */ /* 0x000fe20000000000 */
[----:B------:R-:W-:Y:S01]  /*0ab0*/  UIADD3 UR5, UPT, UPT, UR4, -0x2, URZ ;  /* 0xfffffffe04057890 */ /* 0x000fe2000fffe0ff */
[----:B------:R-:W-:Y:S01]  /*0ac0*/  ISETP.NE.U32.AND P0, PT, R24, 0x1, PT ;  /* 0x000000011800780c */ /* 0x000fe20003f05070 */
[----:B------:R-:W-:Y:S01]  /*0ad0*/  IMAD.MOV.U32 R24, RZ, RZ, 0x20fd8164 ;  /* 0x20fd8164ff187424 */ /* 0x000fe200078e00ff */
[----:B------:R-:W-:Y:S02]  /*0ae0*/  BSSY.RECONVERGENT B0, `(.L_x_8) ;  /* 0x000002e000007945 */ /* 0x000fe40003800200 */
[----:B------:R-:W-:-:S02]  /*0af0*/  FSEL R25, -R25, 0.11223486810922622681, !P0 ;  /* 0x3de5db6519197808 */ /* 0x000fc40004000100 */
[----:B------:R-:W-:-:S06]  /*0b00*/  FSEL R24, R24, -8.06006814911005101289e+34, !P0 ;  /* 0xf9785eba18187808 */ /* 0x000fcc0004000000 */
[----:B--2---:R-:W-:-:S08]  /*0b10*/  DFMA R8, R26, R24, R8 ;  /* 0x000000181a08722b */ /* 0x004fd00000000008 */
[----:B------:R-:W-:-:S08]  /*0b20*/  DFMA R8, R26, R8, R10 ;  /* 0x000000081a08722b */ /* 0x000fd0000000000a */
[C---:B---3--:R-:W-:Y:S01]  /*0b30*/  DFMA R8, R26.reuse, R8, R12 ;  /* 0x000000081a08722b */ /* 0x048fe2000000000c */
[----:B------:R-:W0:Y:S07]  /*0b40*/  I2F.F64.U32 R12, UR5 ;  /* 0x00000005000c7d12 */ /* 0x000e2e0008201800 */
[----:B------:R-:W-:-:S08]  /*0b50*/  DFMA R8, R26, R8, R14 ;  /* 0x000000081a08722b */ /* 0x000fd0000000000e */
[----:B----4-:R-:W-:-:S08]  /*0b60*/  DFMA R8, R26, R8, R16 ;  /* 0x000000081a08722b */ /* 0x010fd00000000010 */
[----:B------:R-:W-:-:S08]  /*0b70*/  DFMA R8, R26, R8, R18 ;  /* 0x000000081a08722b */ /* 0x000fd00000000012 */
[----:B------:R-:W-:Y:S02]  /*0b80*/  DFMA R22, R8, R22, R22 ;  /* 0x000000160816722b */ /* 0x000fe40000000016 */
[----:B------:R-:W-:-:S10]  /*0b90*/  DFMA R8, R26, R8, 1 ;  /* 0x3ff000001a08742b */ /* 0x000fd40000000008 */
[----:B------:R-:W-:Y:S02]  /*0ba0*/  FSEL R14, R8, R22, !P0 ;  /* 0x00000016080e7208 */ /* 0x000fe40004000000 */
[----:B------:R-:W-:Y:S01]  /*0bb0*/  FSEL R15, R9, R23, !P0 ;  /* 0x00000017090f7208 */ /* 0x000fe20004000000 */
[----:B0-----:R-:W-:Y:S01]  /*0bc0*/  DADD R8, R4, R12 ;  /* 0x0000000004087229 */ /* 0x001fe2000000000c */
[----:B------:R-:W-:-:S04]  /*0bd0*/  LOP3.LUT P0, RZ, R2, 0x2, RZ, 0xc0, !PT ;  /* 0x0000000202ff7812 */ /* 0x000fc8000780c0ff */
[----:B------:R-:W-:-:S10]  /*0be0*/  DADD R10, RZ, -R14 ;  /* 0x00000000ff0a7229 */ /* 0x000fd4000000080e */
[----:B------:R-:W-:Y:S02]  /*0bf0*/  FSEL R10, R14, R10, !P0 ;  /* 0x0000000a0e0a7208 */ /* 0x000fe40004000000 */
[----:B------:R-:W-:Y:S01]  /*0c00*/  FSEL R11, R15, R11, !P0 ;  /* 0x0000000b0f0b7208 */ /* 0x000fe20004000000 */
[----:B------:R-:W-:-:S05]  /*0c10*/  DSETP.NEU.AND P0, PT, |R8|, +INF , PT ;  /* 0x7ff000000800742a */ /* 0x000fca0003f0d200 */
[----:B------:R-:W-:-:S09]  /*0c20*/  DADD R20, R20, R10 ;  /* 0x0000000014147229 */ /* 0x000fd2000000000a */
[----:B------:R-:W-:Y:S05]  /*0c30*/  @!P0 BRA `(.L_x_9) ;  /* 0x0000000000588947 */ /* 0x000fea0003800000 */
        /* <DEDUP_REMOVED lines=20> */
[----:B------:R-:W-:Y:S01]  /*0d80*/  IMAD.MOV.U32 R23, RZ, RZ, R9 ;  /* 0x000000ffff177224 */ /* 0x000fe200078e0009 */
[----:B------:R-:W-:Y:S06]  /*0d90*/  BRA `(.L_x_10) ;  /* 0x0000000000087947 */ /* 0x000fec0003800000 */
.L_x_9:
[----:B------:R-:W-:Y:S01]  /*0da0*/  DMUL R22, RZ, R8 ;  /* 0x00000008ff167228 */ /* 0x000fe20000000000 */
[----:B------:R-:W-:-:S10]  /*0db0*/  IMAD.MOV.U32 R2, RZ, RZ, RZ ;  /* 0x000000ffff027224 */ /* 0x000fd400078e00ff */
.L_x_10:
[----:B------:R-:W-:Y:S05]  /*0dc0*/  BSYNC.RECONVERGENT B0 ;  /* 0x0000000000007941 */ /* 0x000fea0003800200 */
.L_x_8:
        /* <DEDUP_REMOVED lines=57> */
.L_x_12:
[----:B------:R-:W-:Y:S01]  /*1160*/  DMUL R22, RZ, R8 ;  /* 0x00000008ff167228 */ /* 0x000fe20000000000 */
[----:B------:R-:W-:-:S10]  /*1170*/  IMAD.MOV.U32 R2, RZ, RZ, RZ ;  /* 0x000000ffff027224 */ /* 0x000fd400078e00ff */
.L_x_13:
[----:B------:R-:W-:Y:S05]  /*1180*/  BSYNC.RECONVERGENT B0 ;  /* 0x0000000000007941 */ /* 0x000fea0003800200 */
.L_x_11:
        /* <DEDUP_REMOVED lines=10> */
[----:B------:R-:W-:Y:S01]  /*1230*/  BSSY.RECONVERGENT B0, `(.L_x_14) ;  /* 0x0000032000007945 */ /* 0x000fe20003800200 */
[----:B------:R-:W-:Y:S01]  /*1240*/  ISETP.NE.U32.AND P0, PT, R24, 0x1, PT ;  /* 0x000000011800780c */ /* 0x000fe20003f05070 */
[----:B------:R-:W-:-:S03]  /*1250*/  IMAD.MOV.U32 R24, RZ, RZ, 0x20fd8164 ;  /* 0x20fd8164ff187424 */ /* 0x000fc600078e00ff */
[----:B------:R-:W-:Y:S02]  /*1260*/  FSEL R25, -R25, 0.11223486810922622681, !P0 ;  /* 0x3de5db6519197808 */ /* 0x000fe40004000100 */
        /* <DEDUP_REMOVED lines=36> */
[----:B------:R-:W-:Y:S01]  /*14b0*/  BSSY.RECONVERGENT B1, `(.L_x_17) ;  /* 0x0000004000017945 */ /* 0x000fe20003800200 */
[----:B------:R-:W-:Y:S01]  /*14c0*/  IMAD.MOV.U32 R19, RZ, RZ, R9 ;  /* 0x000000ffff137224 */ /* 0x000fe200078e0009 */
[----:B------:R-:W-:-:S07]  /*14d0*/  MOV R22, 0x14f0 ;  /* 0x000014f000167802 */ /* 0x000fce0000000f00 */
[----:B------:R-:W-:Y:S05]  /*14e0*/  CALL.REL.NOINC `($_Z11do_math_gpuPdm$__internal_trig_reduction_slowpathd) ;  /* 0x0000000000b47944 */ /* 0x000fea0003c00000 */
[----:B------:R-:W-:Y:S05]  /*14f0*/  BSYNC.RECONVERGENT B1 ;  /* 0x0000000000017941 */ /* 0x000fea0003800200 */
.L_x_17:
[----:B------:R-:W-:Y:S02]  /*1500*/  IMAD.MOV.U32 R22, RZ, RZ, R8 ;  /* 0x000000ffff167224 */ /* 0x000fe400078e0008 */
[----:B------:R-:W-:Y:S01]  /*1510*/  IMAD.MOV.U32 R23, RZ, RZ, R9 ;  /* 0x000000ffff177224 */ /* 0x000fe200078e0009 */
[----:B------:R-:W-:Y:S06]  /*1520*/  BRA `(.L_x_16) ;  /* 0x0000000000087947 */ /* 0x000fec0003800000 */
.L_x_15:
[----:B------:R-:W-:Y:S01]  /*1530*/  DMUL R22, RZ, R8 ;  /* 0x00000008ff167228 */ /* 0x000fe20000000000 */
[----:B------:R-:W-:-:S10]  /*1540*/  IMAD.MOV.U32 R2, RZ, RZ, RZ ;  /* 0x000000ffff027224 */ /* 0x000fd400078e00ff */
.L_x_16:
[----:B------:R-:W-:Y:S05]  /*1550*/  BSYNC.RECONVERGENT B0 ;  /* 0x0000000000007941 */ /* 0x000fea0003800200 */
.L_x_14:
        /* <DEDUP_REMOVED lines=10> */
[----:B------:R-:W-:Y:S01]  /*1600*/  UIADD3 UR4, UPT, UPT, UR4, 0x4, URZ ;  /* 0x0000000404047890 */ /* 0x000fe2000fffe0ff */
[----:B------:R-:W-:Y:S01]  /*1610*/  ISETP.NE.U32.AND P0, PT, R24, 0x1, PT ;  /* 0x000000011800780c */ /* 0x000fe20003f05070 */
[----:B------:R-:W-:Y:S01]  /*1620*/  IMAD.MOV.U32 R24, RZ, RZ, 0x20fd8164 ;  /* 0x20fd8164ff187424 */ /* 0x000fe200078e00ff */
[----:B------:R-:W-:Y:S01]  /*1630*/  DADD R6, R6, 4 ;  /* 0x4010000006067429 */ /* 0x000fe20000000000 */
[----:B------:R-:W-:Y:S01]  /*1640*/  UISETP.NE.AND UP0, UPT, UR4, 0x67, UPT ;  /* 0x000000670400788c */ /* 0x000fe2000bf05270 */
[----:B------:R-:W-:-:S02]  /*1650*/  FSEL R25, -R25, 0.11223486810922622681, !P0 ;  /* 0x3de5db6519197808 */ /* 0x000fc40004000100 */
[----:B------:R-:W-:-:S06]  /*1660*/  FSEL R24, R24, -8.06006814911005101289e+34, !P0 ;  /* 0xf9785eba18187808 */ /* 0x000fcc0004000000 */
[----:B--2---:R-:W-:-:S08]  /*1670*/  DFMA R8, R26, R24, R8 ;  /* 0x000000181a08722b */ /* 0x004fd00000000008 */
[----:B------:R-:W-:-:S08]  /*1680*/  DFMA R8, R26, R8, R10 ;  /* 0x000000081a08722b */ /* 0x000fd0000000000a */
[----:B---3--:R-:W-:-:S08]  /*1690*/  DFMA R8, R26, R8, R12 ;  /* 0x000000081a08722b */ /* 0x008fd0000000000c */
[----:B------:R-:W-:-:S08]  /*16a0*/  DFMA R8, R26, R8, R14 ;  /* 0x000000081a08722b */ /* 0x000fd0000000000e */
[----:B----4-:R-:W-:-:S08]  /*16b0*/  DFMA R8, R26, R8, R16 ;  /* 0x000000081a08722b */ /* 0x010fd00000000010 */
[----:B------:R-:W-:-:S08]  /*16c0*/  DFMA R8, R26, R8, R18 ;  /* 0x000000081a08722b */ /* 0x000fd00000000012 */
[----:B------:R-:W-:Y:S02]  /*16d0*/  DFMA R22, R8, R22, R22 ;  /* 0x000000160816722b */ /* 0x000fe40000000016 */
[----:B------:R-:W-:-:S10]  /*16e0*/  DFMA R8, R26, R8, 1 ;  /* 0x3ff000001a08742b */ /* 0x000fd40000000008 */
[----:B------:R-:W-:Y:S02]  /*16f0*/  FSEL R10, R8, R22, !P0 ;  /* 0x00000016080a7208 */ /* 0x000fe40004000000 */
[----:B------:R-:W-:Y:S02]  /*1700*/  FSEL R11, R9, R23, !P0 ;  /* 0x00000017090b7208 */ /* 0x000fe40004000000 */
[----:B------:R-:W-:-:S04]  /*1710*/  LOP3.LUT P0, RZ, R2, 0x2, RZ, 0xc0, !PT ;  /* 0x0000000202ff7812 */ /* 0x000fc8000780c0ff */
[----:B------:R-:W-:-:S10]  /*1720*/  DADD R8, RZ, -R10 ;  /* 0x00000000ff087229 */ /* 0x000fd4000000080a */
[----:B------:R-:W-:Y:S02]  /*1730*/  FSEL R8, R10, R8, !P0 ;  /* 0x000000080a087208 */ /* 0x000fe40004000000 */
[----:B------:R-:W-:-:S06]  /*1740*/  FSEL R9, R11, R9, !P0 ;  /* 0x000000090b097208 */ /* 0x000fcc0004000000 */
[----:B------:R-:W-:Y:S01]  /*1750*/  DADD R20, R20, R8 ;  /* 0x0000000014147229 */ /* 0x000fe20000000008 */
[----:B------:R-:W-:Y:S10]  /*1760*/  BRA.U UP0, `(.L_x_18) ;  /* 0xfffffff100387547 */ /* 0x000ff4000b83ffff */
[----:B------:R-:W0:Y:S02]  /*1770*/  LDCU.64 UR8, c[0x0][0x380] ;  /* 0x00007000ff0877ac */ /* 0x000e240008000a00 */
[----:B0-----:R-:W-:-:S04]  /*1780*/  LEA R2, P0, R0, UR8, 0x3 ;  /* 0x0000000800027c11 */ /* 0x001fc8000f8018ff */
[----:B------:R-:W-:-:S05]  /*1790*/  LEA.HI.X R3, R0, UR9, R3, 0x3, P0 ;  /* 0x0000000900037c11 */ /* 0x000fca00080f1c03 */
[----:B------:R-:W-:Y:S01]  /*17a0*/  STG.E.64 desc[UR6][R2.64], R20 ;  /* 0x0000001402007986 */ /* 0x000fe2000c101b06 */
[----:B------:R-:W-:Y:S05]  /*17b0*/  EXIT ;  /* 0x000000000000794d */ /* 0x000fea0003800000 */
        .type           $_Z11do_math_gpuPdm$__internal_trig_reduction_slowpathd,@function
        .size           $_Z11do_math_gpuPdm$__internal_trig_reduction_slowpathd,(.L_x_27 - $_Z11do_math_gpuPdm$__internal_trig_reduction_slowpathd)
$_Z11do_math_gpuPdm$__internal_trig_reduction_slowpathd:
[----:B------:R-:W-:Y:S01]  /*17c0*/  SHF.R.U32.HI R23, RZ, 0x14, R19 ;  /* 0x00000014ff177819 */ /* 0x000fe20000011613 */
[----:B------:R-:W-:-:S03]  /*17d0*/  IMAD.MOV.U32 R2, RZ, RZ, RZ ;  /* 0x000000ffff027224 */ /* 0x000fc600078e00ff */
[----:B------:R-:W-:-:S04]  /*17e0*/  LOP3.LUT R9, R23, 0x7ff, RZ, 0xc0, !PT ;  /* 0x000007ff17097812 */ /* 0x000fc800078ec0ff */
[----:B------:R-:W-:-:S13]  /*17f0*/  ISETP.NE.AND P0, PT, R9, 0x7ff, PT ;  /* 0x000007ff0900780c */ /* 0x000fda0003f05270 */
[----:B------:R-:W-:Y:S05]  /*1800*/  @!P0 BRA `(.L_x_19) ;  /* 0x0000000800488947 */ /* 0x000fea0003800000 */
[----:B------:R-:W-:Y:S01]  /*1810*/  VIADD R9, R9, 0xfffffc00 ;  /* 0xfffffc0009097836 */ /* 0x000fe20000000000 */
[----:B------:R-:W-:Y:S01]  /*1820*/  BSSY.RECONVERGENT B2, `(.L_x_20) ;  /* 0x000002f000027945 */ /* 0x000fe20003800200 */
[----:B------:R-:W-:-:S03]  /*1830*/  CS2R R14, SRZ ;  /* 0x00000000000e7805 */ /* 0x000fc6000001ff00 */
[----:B------:R-:W-:Y:S02]  /*1840*/  SHF.R.U32.HI R2, RZ, 0x6, R9 ;  /* 0x00000006ff027819 */ /* 0x000fe40000011609 */
[----:B------:R-:W-:Y:S02]  /*1850*/  ISETP.GE.U32.AND P0, PT, R9, 0x80, PT ;  /* 0x000000800900780c */ /* 0x000fe40003f06070 */
[C---:B------:R-:W-:Y:S02]  /*1860*/  IADD3 R9, PT, PT, -R2.reuse, 0x13, RZ ;  /* 0x0000001302097810 */ /* 0x040fe40007ffe1ff */
[----:B------:R-:W-:Y:S02]  /*1870*/  IADD3 R10, PT, PT, -R2, 0xf, RZ ;  /* 0x0000000f020a7810 */ /* 0x000fe40007ffe1ff */
[----:B------:R-:W-:-:S04]  /*1880*/  SEL R9, R9, 0x12, P0 ;  /* 0x0000001209097807 */ /* 0x000fc80000000000 */
[----:B------:R-:W-:-:S13]  /*1890*/  ISETP.GE.AND P0, PT, R10, R9, PT ;  /* 0x000000090a00720c */ /* 0x000fda0003f06270 */
[----:B------:R-:W-:Y:S05]  /*18a0*/  @P0 BRA `(.L_x_21) ;  /* 0x0000000000980947 */ /* 0x000fea0003800000 */
[----:B------:R-:W0:Y:S01]  /*18b0*/  LDC.64 R24, c[0x0][0x358] ;  /* 0x0000d600ff187b82 */ /* 0x000e220000000a00 */
[C---:B------:R-:W-:Y:S01]  /*18c0*/  SHF.L.U64.HI R13, R8.reuse, 0xb, R19 ;  /* 0x0000000b080d7819 */ /* 0x040fe20000010213 */
[----:B------:R-:W-:Y:S01]  /*18d0*/  BSSY.RECONVERGENT B3, `(.L_x_22) ;  /* 0x0000022000037945 */ /* 0x000fe20003800200 */
[----:B------:R-:W-:Y:S01]  /*18e0*/  IMAD.SHL.U32 R8, R8, 0x800, RZ ;  /* 0x0000080008087824 */ /* 0x000fe200078e00ff */
[----:B------:R-:W-:Y:S01]  /*18f0*/  IADD3 R11, PT, PT, RZ, -R2, -R9 ;  /* 0x80000002ff0b7210 */ /* 0x000fe20007ffe809 */
[----:B------:R-:W-:Y:S01]  /*1900*/  IMAD.MOV.U32 R12, RZ, RZ, RZ ;  /* 0x000000ffff0c7224 */ /* 0x000fe200078e00ff */
[----:B------:R-:W-:Y:S02]  /*1910*/  CS2R R14, SRZ ;  /* 0x00000000000e7805 */ /* 0x000fe4000001ff00 */
[----:B------:R-:W-:-:S07]  /*1920*/  LOP3.LUT R13, R13, 0x80000000, RZ, 0xfc, !PT ;  /* 0x800000000d0d7812 */ /* 0x000fce00078efcff */
.L_x_23:
[----:B------:R-:W1:Y:S01]  /*1930*/  LDC.64 R16, c[0x4][RZ] ;  /* 0x01000000ff107b82 */ /* 0x000e620000000a00 */
[----:B0-----:R-:W-:Y:S02]  /*1940*/  R2UR UR8, R24 ;  /* 0x00000000180872ca */ /* 0x001fe400000e0000 */
[----:B------:R-:W-:Y:S01]  /*1950*/  R2UR UR9, R25 ;  /* 0x00000000190972ca */ /* 0x000fe200000e0000 */
[----:B-1----:R-:W-:-:S12]  /*1960*/  IMAD.WIDE R16, R10, 0x8, R16 ;  /* 0x000000080a107825 */ /* 0x002fd800078e0210 */
[----:B------:R-:W2:Y:S01]  /*1970*/  LDG.E.64.CONSTANT R16, desc[UR8][R16.64] ;  /* 0x0000000810107981 */ /* 0x000ea2000c1e9b00 */
[----:B------:R-:W-:Y:S02]  /*1980*/  IMAD.MOV.U32 R26, RZ, RZ, R14 ;  /* 0x000000ffff1a7224 */ /* 0x000fe400078e000e */
[----:B------:R-:W-:Y:S02]  /*1990*/  IMAD.MOV.U32 R27, RZ, RZ, R15 ;  /* 0x000000ffff1b7224 */ /* 0x000fe400078e000f */
[C---:B------:R-:W-:Y:S02]  /*19a0*/  IMAD R18, R12.reuse, 0x8, R1 ;  /* 0x000000080c127824 */ /* 0x040fe400078e0201 */
[----:B------:R-:W-:Y:S02]  /*19b0*/  VIADD R11, R11, 0x1 ;  /* 0x000000010b0b7836 */ /* 0x000fe40000000000 */
[----:B------:R-:W-:Y:S02]  /*19c0*/  VIADD R12, R12, 0x1 ;  /* 0x000000010c0c7836 */ /* 0x000fe40000000000 */
[----:B------:R-:W-:-:S02]  /*19d0*/  VIADD R10, R10, 0x1 ;  /* 0x000000010a0a7836 */ /* 0x000fc40000000000 */
[----:B--2---:R-:W-:-:S04]  /*19e0*/  IMAD.WIDE.U32 R26, P2, R16, R8, R26 ;  /* 0x00000008101a7225 */ /* 0x004fc8000784001a */
[----:B------:R-:W-:Y:S02]  /*19f0*/  IMAD R15, R16, R13, RZ ;  /* 0x0000000d100f7224 */ /* 0x000fe400078e02ff */
[----:B------:R-:W-:-:S03]  /*1a00*/  IMAD R14, R17, R8, RZ ;  /* 0x00000008110e7224 */ /* 0x000fc600078e02ff */
[----:B------:R-:W-:-:S04]  /*1a10*/  IADD3 R15, P0, PT, R15, R27, RZ ;  /* 0x0000001b0f0f7210 */ /* 0x000fc80007f1e0ff */
[----:B------:R-:W-:Y:S01]  /*1a20*/  IADD3 R27, P1, PT, R14, R15, RZ ;  /* 0x0000000f0e1b7210 */ /* 0x000fe20007f3e0ff */
[----:B------:R-:W-:-:S04]  /*1a30*/  IMAD.HI.U32 R15, R16, R13, RZ ;  /* 0x0000000d100f7227 */ /* 0x000fc800078e00ff */
[C---:B------:R-:W-:Y:S01]  /*1a40*/  IMAD.HI.U32 R14, R17.reuse, R8, RZ ;  /* 0x00000008110e7227 */ /* 0x040fe200078e00ff */
[----:B------:R1:W-:Y:S03]  /*1a50*/  STL.64 [R18], R26 ;  /* 0x0000001a12007387 */ /* 0x0003e60000100a00 */
[----:B------:R-:W-:Y:S02]  /*1a60*/  IMAD.X R15, RZ, RZ, R15, P2 ;  /* 0x000000ffff0f7224 */ /* 0x000fe400010e060f */
[----:B------:R-:W-:-:S03]  /*1a70*/  IMAD.HI.U32 R16, R17, R13, RZ ;  /* 0x0000000d11107227 */ /* 0x000fc600078e00ff */
[----:B------:R-:W-:Y:S01]  /*1a80*/  IADD3.X R14, P0, PT, R14, R15, RZ, P0, !PT ;  /* 0x0000000f0e0e7210 */ /* 0x000fe2000071e4ff */
[----:B------:R-:W-:-:S04]  /*1a90*/  IMAD R17, R17, R13, RZ ;  /* 0x0000000d11117224 */ /* 0x000fc800078e02ff */
[----:B------:R-:W-:Y:S01]  /*1aa0*/  IMAD.X R15, RZ, RZ, R16, P0 ;  /* 0x000000ffff0f7224 */ /* 0x000fe200000e0610 */
[----:B------:R-:W-:Y:S02]  /*1ab0*/  ISETP.NE.AND P0, PT, R11, -0xf, PT ;  /* 0xfffffff10b00780c */ /* 0x000fe40003f05270 */
[----:B------:R-:W-:-:S05]  /*1ac0*/  IADD3.X R14, P1, PT, R17, R14, RZ, P1, !PT ;  /* 0x0000000e110e7210 */ /* 0x000fca0000f3e4ff */
[----:B------:R-:W-:-:S06]  /*1ad0*/  IMAD.X R15, RZ, RZ, R15, P1 ;  /* 0x000000ffff0f7224 */ /* 0x000fcc00008e060f */
[----:B-1----:R-:W-:Y:S05]  /*1ae0*/  @P0 BRA `(.L_x_23) ;  /* 0xfffffffc00900947 */ /* 0x002fea000383ffff */
[----:B------:R-:W-:Y:S05]  /*1af0*/  BSYNC.RECONVERGENT B3 ;  /* 0x0000000000037941 */ /* 0x000fea0003800200 */
.L_x_22:
[----:B------:R-:W-:-:S07]  /*1b00*/  IMAD.MOV.U32 R10, RZ, RZ, R9 ;  /* 0x000000ffff0a7224 */ /* 0x000fce00078e0009 */
.L_x_21:
[----:B------:R-:W-:Y:S05]  /*1b10*/  BSYNC.RECONVERGENT B2 ;  /* 0x0000000000027941 */ /* 0x000fea0003800200 */
.L_x_20:
[----:B------:R-:W-:Y:S01]  /*1b20*/  LOP3.LUT P0, R23, R23, 0x3f, RZ, 0xc0, !PT ;  /* 0x0000003f17177812 */ /* 0x000fe2000780c0ff */
[----:B------:R-:W-:-:S04]  /*1b30*/  IMAD.IADD R2, R2, 0x1, R10 ;  /* 0x0000000102027824 */ /* 0x000fc800078e020a */
[----:B------:R-:W-:-:S05]  /*1b40*/  IMAD.U32 R25, R2, 0x8, R1 ;  /* 0x0000000802197824 */ /* 0x000fca00078e0001 */
[----:B------:R0:W-:Y:S04]  /*1b50*/  STL.64 [R25+-0x78], R14 ;  /* 0xffff880e19007387 */ /* 0x0001e80000100a00 */
[----:B------:R-:W2:Y:S04]  /*1b60*/  @P0 LDL.64 R12, [R1+0x8] ;  /* 0x00000800010c0983 */ /* 0x000ea80000100a00 */
[----:B------:R-:W3:Y:S04]  /*1b70*/  LDL.64 R10, [R1+0x10] ;  /* 0x00001000010a7983 */ /* 0x000ee80000100a00 */
[----:B------:R-:W4:Y:S01]  /*1b80*/  LDL.64 R8, [R1+0x18] ;  /* 0x0000180001087983 */ /* 0x000f220000100a00 */
[----:B------:R-:W-:Y:S01]  /*1b90*/  BSSY.RECONVERGENT B2, `(.L_x_24) ;  /* 0x0000035000027945 */ /* 0x000fe20003800200 */
[----:B--2---:R-:W-:-:S02]  /*1ba0*/  @P0 SHF.R.U64 R17, R12, 0x1, R13 ;  /* 0x000000010c110819 */ /* 0x004fc4000000120d */
[----:B------:R-:W-:Y:S02]  /*1bb0*/  @P0 SHF.R.U32.HI R12, RZ, 0x1, R13 ;  /* 0x00000001ff0c0819 */ /* 0x000fe4000001160d */
[----:B------:R-:W-:Y:S02]  /*1bc0*/  @P0 LOP3.LUT R13, R23, 0x3f, RZ, 0x3c, !PT ;  /* 0x0000003f170d0812 */ /* 0x000fe400078e3cff */
[--C-:B---3--:R-:W-:Y:S02]  /*1bd0*/  @P0 SHF.R.U32.HI R2, RZ, 0x1, R11.reuse ;  /* 0x00000001ff020819 */ /* 0x108fe4000001160b */
[C---:B------:R-:W-:Y:S02]  /*1be0*/  @P0 SHF.R.U64 R18, R10.reuse, 0x1, R11 ;  /* 0x000000010a120819 */ /* 0x040fe4000000120b */
[----:B------:R-:W-:Y:S02]  /*1bf0*/  @P0 SHF.L.U32 R16, R10, R23, RZ ;  /* 0x000000170a100219 */ /* 0x000fe400000006ff */
[----:B------:R-:W-:-:S02]  /*1c00*/  @P0 SHF.R.U64 R17, R17, R13, R12 ;  /* 0x0000000d11110219 */ /* 0x000fc4000000120c */
[----:B0-----:R-:W-:Y:S02]  /*1c10*/  @P0 SHF.L.U64.HI R14, R10, R23, R11 ;  /* 0x000000170a0e0219 */ /* 0x001fe4000001020b */
[----:B------:R-:W-:Y:S02]  /*1c20*/  @P0 SHF.R.U32.HI R15, RZ, R13, R12 ;  /* 0x0000000dff0f0219 */ /* 0x000fe4000001160c */
[----:B----4-:R-:W-:Y:S02]  /*1c30*/  @P0 SHF.L.U32 R12, R8, R23, RZ ;  /* 0x00000017080c0219 */ /* 0x010fe400000006ff */
[----:B------:R-:W-:Y:S02]  /*1c40*/  @P0 SHF.R.U64 R25, R18, R13, R2 ;  /* 0x0000000d12190219 */ /* 0x000fe40000001202 */
[----:B------:R-:W-:Y:S02]  /*1c50*/  @P0 LOP3.LUT R10, R16, R17, RZ, 0xfc, !PT ;  /* 0x00000011100a0212 */ /* 0x000fe400078efcff */
[----:B------:R-:W-:-:S02]  /*1c60*/  @P0 LOP3.LUT R11, R14, R15, RZ, 0xfc, !PT ;  /* 0x0000000f0e0b0212 */ /* 0x000fc400078efcff */
[----:B------:R-:W-:Y:S02]  /*1c70*/  @P0 SHF.L.U64.HI R23, R8, R23, R9 ;  /* 0x0000001708170219 */ /* 0x000fe40000010209 */
[----:B------:R-:W-:Y:S01]  /*1c80*/  @P0 LOP3.LUT R8, R12, R25, RZ, 0xfc, !PT ;  /* 0x000000190c080212 */ /* 0x000fe200078efcff */
[C---:B------:R-:W-:Y:S01]  /*1c90*/  IMAD.SHL.U32 R12, R10.reuse, 0x4, RZ ;  /* 0x000000040a0c7824 */ /* 0x040fe200078e00ff */
[----:B------:R-:W-:Y:S02]  /*1ca0*/  @P0 SHF.R.U32.HI R2, RZ, R13, R2 ;  /* 0x0000000dff020219 */ /* 0x000fe40000011602 */
[----:B------:R-:W-:Y:S02]  /*1cb0*/  SHF.L.U64.HI R10, R10, 0x2, R11 ;  /* 0x000000020a0a7819 */ /* 0x000fe4000001020b */
[----:B------:R-:W-:Y:S02]  /*1cc0*/  @P0 LOP3.LUT R9, R23, R2, RZ, 0xfc, !PT ;  /* 0x0000000217090212 */ /* 0x000fe400078efcff */
[----:B------:R-:W-:-:S02]  /*1cd0*/  SHF.L.W.U32.HI R11, R11, 0x2, R8 ;  /* 0x000000020b0b7819 */ /* 0x000fc40000010e08 */
[----:B------:R-:W-:Y:S02]  /*1ce0*/  IADD3 RZ, P0, PT, RZ, -R12, RZ ;  /* 0x8000000cffff7210 */ /* 0x000fe40007f1e0ff */
[----:B------:R-:W-:Y:S02]  /*1cf0*/  LOP3.LUT R13, RZ, R10, RZ, 0x33, !PT ;  /* 0x0000000aff0d7212 */ /* 0x000fe400078e33ff */
[----:B------:R-:W-:Y:S02]  /*1d00*/  SHF.L.W.U32.HI R2, R8, 0x2, R9 ;  /* 0x0000000208027819 */ /* 0x000fe40000010e09 */
[----:B------:R-:W-:Y:S02]  /*1d10*/  LOP3.LUT R14, RZ, R11, RZ, 0x33, !PT ;  /* 0x0000000bff0e7212 */ /* 0x000fe400078e33ff */
[----:B------:R-:W-:Y:S02]  /*1d20*/  IADD3.X R13, P0, PT, RZ, R13, RZ, P0, !PT ;  /* 0x0000000dff0d7210 */ /* 0x000fe4000071e4ff */
[----:B------:R-:W-:-:S02]  /*1d30*/  LOP3.LUT R8, RZ, R2, RZ, 0x33, !PT ;  /* 0x00000002ff087212 */ /* 0x000fc400078e33ff */
[----:B------:R-:W-:Y:S02]  /*1d40*/  IADD3.X R14, P1, PT, RZ, R14, RZ, P0, !PT ;  /* 0x0000000eff0e7210 */ /* 0x000fe4000073e4ff */
[----:B------:R-:W-:-:S03]  /*1d50*/  ISETP.GT.U32.AND P2, PT, R11, -0x1, PT ;  /* 0xffffffff0b00780c */ /* 0x000fc60003f44070 */
[----:B------:R-:W-:Y:S01]  /*1d60*/  IMAD.X R15, RZ, RZ, R8, P1 ;  /* 0x000000ffff0f7224 */ /* 0x000fe200008e0608 */
[----:B------:R-:W-:-:S04]  /*1d70*/  ISETP.GT.AND.EX P0, PT, R2, -0x1, PT, P2 ;  /* 0xffffffff0200780c */ /* 0x000fc80003f04320 */
[----:B------:R-:W-:Y:S02]  /*1d80*/  SEL R8, R2, R15, P0 ;  /* 0x0000000f02087207 */ /* 0x000fe40000000000 */
[----:B------:R-:W-:Y:S02]  /*1d90*/  SEL R11, R11, R14, P0 ;  /* 0x0000000e0b0b7207 */ /* 0x000fe40000000000 */
[----:B------:R-:W-:Y:S02]  /*1da0*/  ISETP.NE.U32.AND P1, PT, R8, RZ, PT ;  /* 0x000000ff0800720c */ /* 0x000fe40003f25070 */
[----:B------:R-:W-:Y:S02]  /*1db0*/  SEL R13, R10, R13, P0 ;  /* 0x0000000d0a0d7207 */ /* 0x000fe40000000000 */
[----:B------:R-:W-:Y:S01]  /*1dc0*/  SEL R16, R11, R8, !P1 ;  /* 0x000000080b107207 */ /* 0x000fe20004800000 */
[----:B------:R-:W-:-:S05]  /*1dd0*/  @!P0 IMAD.MOV R12, RZ, RZ, -R12 ;  /* 0x000000ffff0c8224 */ /* 0x000fca00078e0a0c */
[----:B------:R-:W0:Y:S02]  /*1de0*/  FLO.U32 R16, R16 ;  /* 0x0000001000107300 */ /* 0x000e2400000e0000 */
[C---:B0-----:R-:W-:Y:S02]  /*1df0*/  IADD3 R15, PT, PT, -R16.reuse, 0x1f, RZ ;  /* 0x0000001f100f7810 */ /* 0x041fe40007ffe1ff */
[----:B------:R-:W-:-:S03]  /*1e00*/  IADD3 R14, PT, PT, -R16, 0x3f, RZ ;  /* 0x0000003f100e7810 */ /* 0x000fc60007ffe1ff */
[----:B------:R-:W-:-:S05]  /*1e10*/  @P1 IMAD.MOV R14, RZ, RZ, R15 ;  /* 0x000000ffff0e1224 */ /* 0x000fca00078e020f */
[----:B------:R-:W-:-:S13]  /*1e20*/  ISETP.NE.AND P1, PT, R14, RZ, PT ;  /* 0x000000ff0e00720c */ /* 0x000fda0003f25270 */
[----:B------:R-:W-:Y:S05]  /*1e30*/  @!P1 BRA `(.L_x_25) ;  /* 0x0000000000289947 */ /* 0x000fea0003800000 */
[----:B------:R-:W-:Y:S02]  /*1e40*/  LOP3.LUT R10, R14, 0x3f, RZ, 0xc0, !PT ;  /* 0x0000003f0e0a7812 */ /* 0x000fe400078ec0ff */
[--C-:B------:R-:W-:Y:S02]  /*1e50*/  SHF.R.U64 R12, R12, 0x1, R13.reuse ;  /* 0x000000010c0c7819 */ /* 0x100fe4000000120d */
[CC--:B------:R-:W-:Y:S02]  /*1e60*/  SHF.L.U64.HI R8, R11.reuse, R10.reuse, R8 ;  /* 0x0000000a0b087219 */ /* 0x0c0fe40000010208 */
[----:B------:R-:W-:Y:S02]  /*1e70*/  SHF.L.U32 R11, R11, R10, RZ ;  /* 0x0000000a0b0b7219 */ /* 0x000fe400000006ff */
[----:B------:R-:W-:Y:S02]  /*1e80*/  SHF.R.U32.HI R10, RZ, 0x1, R13 ;  /* 0x00000001ff0a7819 */ /* 0x000fe4000001160d */
[----:B------:R-:W-:-:S04]  /*1e90*/  LOP3.LUT R13, R14, 0x3f, RZ, 0xc, !PT ;  /* 0x0000003f0e0d7812 */ /* 0x000fc800078e0cff */
[-CC-:B------:R-:W-:Y:S02]  /*1ea0*/  SHF.R.U64 R12, R12, R13.reuse, R10.reuse ;  /* 0x0000000d0c0c7219 */ /* 0x180fe4000000120a */
[----:B------:R-:W-:Y:S02]  /*1eb0*/  SHF.R.U32.HI R13, RZ, R13, R10 ;  /* 0x0000000dff0d7219 */ /* 0x000fe4000001160a */
[----:B------:R-:W-:Y:S02]  /*1ec0*/  LOP3.LUT R11, R11, R12, RZ, 0xfc, !PT ;  /* 0x0000000c0b0b7212 */ /* 0x000fe400078efcff */
[----:B------:R-:W-:-:S07]  /*1ed0*/  LOP3.LUT R8, R8, R13, RZ, 0xfc, !PT ;  /* 0x0000000d08087212 */ /* 0x000fce00078efcff */
.L_x_25:
[----:B------:R-:W-:Y:S05]  /*1ee0*/  BSYNC.RECONVERGENT B2 ;  /* 0x0000000000027941 */ /* 0x000fea0003800200 */
.L_x_24:
[----:B------:R-:W-:-:S04]  /*1ef0*/  IMAD.WIDE.U32 R12, R11, 0x2168c235, RZ ;  /* 0x2168c2350b0c7825 */ /* 0x000fc800078e00ff */
[----:B------:R-:W-:Y:S01]  /*1f00*/  IMAD.MOV.U32 R16, RZ, RZ, R13 ;  /* 0x000000ffff107224 */ /* 0x000fe200078e000d */
[----:B------:R-:W-:Y:S01]  /*1f10*/  IADD3 RZ, P1, PT, R12, R12, RZ ;  /* 0x0000000c0cff7210 */ /* 0x000fe20007f3e0ff */
[----:B------:R-:W-:Y:S02]  /*1f20*/  IMAD.MOV.U32 R17, RZ, RZ, RZ ;  /* 0x000000ffff117224 */ /* 0x000fe400078e00ff */
[----:B------:R-:W-:-:S04]  /*1f30*/  IMAD.HI.U32 R13, R8, -0x36f0255e, RZ ;  /* 0xc90fdaa2080d7827 */ /* 0x000fc800078e00ff */
[----:B------:R-:W-:-:S04]  /*1f40*/  IMAD.WIDE.U32 R10, R11, -0x36f0255e, R16 ;  /* 0xc90fdaa20b0a7825 */ /* 0x000fc800078e0010 */
[C---:B------:R-:W-:Y:S02]  /*1f50*/  IMAD R15, R8.reuse, -0x36f0255e, RZ ;  /* 0xc90fdaa2080f7824 */ /* 0x040fe400078e02ff */
[----:B------:R-:W-:-:S04]  /*1f60*/  IMAD.WIDE.U32 R10, P2, R8, 0x2168c235, R10 ;  /* 0x2168c235080a7825 */ /* 0x000fc8000784000a */
[----:B------:R-:W-:Y:S01]  /*1f70*/  IMAD.X R13, RZ, RZ, R13, P2 ;  /* 0x000000ffff0d7224 */ /* 0x000fe200010e060d */
[----:B------:R-:W-:Y:S02]  /*1f80*/  IADD3 R15, P2, PT, R15, R11, RZ ;  /* 0x0000000b0f0f7210 */ /* 0x000fe40007f5e0ff */
[----:B------:R-:W-:Y:S02]  /*1f90*/  IADD3.X RZ, P1, PT, R10, R10, RZ, P1, !PT ;  /* 0x0000000a0aff7210 */ /* 0x000fe40000f3e4ff */
[C---:B------:R-:W-:Y:S01]  /*1fa0*/  ISETP.GT.U32.AND P3, PT, R15.reuse, RZ, PT ;  /* 0x000000ff0f00720c */ /* 0x040fe20003f64070 */
[----:B------:R-:W-:Y:S01]  /*1fb0*/  IMAD.X R13, RZ, RZ, R13, P2 ;  /* 0x000000ffff0d7224 */ /* 0x000fe200010e060d */
[----:B------:R-:W-:-:S04]  /*1fc0*/  IADD3.X R8, P2, PT, R15, R15, RZ, P1, !PT ;  /* 0x0000000f0f087210 */ /* 0x000fc80000f5e4ff */
[C---:B------:R-:W-:Y:S01]  /*1fd0*/  ISETP.GT.AND.EX P1, PT, R13.reuse, RZ, PT, P3 ;  /* 0x000000ff0d00720c */ /* 0x040fe20003f24330 */
[----:B------:R-:W-:-:S03]  /*1fe0*/  IMAD.X R10, R13, 0x1, R13, P2 ;  /* 0x000000010d0a7824 */ /* 0x000fc600010e060d */
[----:B------:R-:W-:Y:S02]  /*1ff0*/  SEL R8, R8, R15, P1 ;  /* 0x0000000f08087207 */ /* 0x000fe40000800000 */
[----:B------:R-:W-:Y:S02]  /*2000*/  SEL R10, R10, R13, P1 ;  /* 0x0000000d0a0a7207 */ /* 0x000fe40000800000 */
[----:B------:R-:W-:Y:S02]  /*2010*/  IADD3 R11, P2, PT, R8, 0x1, RZ ;  /* 0x00000001080b7810 */ /* 0x000fe40007f5e0ff */
[----:B------:R-:W-:Y:S02]  /*2020*/  SEL R13, RZ, 0xffffffff, !P1 ;  /* 0xffffffffff0d7807 */ /* 0x000fe40004800000 */
[----:B------:R-:W-:Y:S01]  /*2030*/  LOP3.LUT P1, R19, R19, 0x80000000, RZ, 0xc0, !PT ;  /* 0x8000000013137812 */ /* 0x000fe2000782c0ff */
[----:B------:R-:W-:Y:S02]  /*2040*/  IMAD.X R8, RZ, RZ, R10, P2 ;  /* 0x000000ffff087224 */ /* 0x000fe400010e060a */
[----:B------:R-:W-:Y:S01]  /*2050*/  IMAD.IADD R10, R13, 0x1, -R14 ;  /* 0x000000010d0a7824 */ /* 0x000fe200078e0a0e */
[----:B------:R-:W-:-:S02]  /*2060*/  SHF.R.U32.HI R13, RZ, 0x1e, R9 ;  /* 0x0000001eff0d7819 */ /* 0x000fc40000011609 */
[----:B------:R-:W-:Y:S01]  /*2070*/  SHF.R.U64 R11, R11, 0xa, R8 ;  /* 0x0000000a0b0b7819 */ /* 0x000fe20000001208 */
[----:B------:R-:W-:Y:S01]  /*2080*/  IMAD.SHL.U32 R10, R10, 0x100000, RZ ;  /* 0x001000000a0a7824 */ /* 0x000fe200078e00ff */
[----:B------:R-:W-:Y:S02]  /*2090*/  LEA.HI R2, R2, R13, RZ, 0x1 ;  /* 0x0000000d02027211 */ /* 0x000fe400078f08ff */
[----:B------:R-:W-:Y:S02]  /*20a0*/  IADD3 R11, P2, PT, R11, 0x1, RZ ;  /* 0x000000010b0b7810 */ /* 0x000fe40007f5e0ff */
[----:B------:R-:W-:Y:S01]  /*20b0*/  @!P0 LOP3.LUT R19, R19, 0x80000000, RZ, 0x3c, !PT ;  /* 0x8000000013138812 */ /* 0x000fe200078e3cff */
[----:B------:R-:W-:Y:S01]  /*20c0*/  @P1 IMAD.MOV R2, RZ, RZ, -R2 ;  /* 0x000000ffff021224 */ /* 0x000fe200078e0a02 */
[----:B------:R-:W-:-:S04]  /*20d0*/  LEA.HI.X R8, R8, RZ, RZ, 0x16, P2 ;  /* 0x000000ff08087211 */ /* 0x000fc800010fb4ff */
[--C-:B------:R-:W-:Y:S02]  /*20e0*/  SHF.R.U64 R11, R11, 0x1, R8.reuse ;  /* 0x000000010b0b7819 */ /* 0x100fe40000001208 */
[----:B------:R-:W-:Y:S02]  /*20f0*/  SHF.R.U32.HI R9, RZ, 0x1, R8 ;  /* 0x00000001ff097819 */ /* 0x000fe40000011608 */
[----:B------:R-:W-:-:S04]  /*2100*/  IADD3 R8, P2, P3, RZ, RZ, R11 ;  /* 0x000000ffff087210 */ /* 0x000fc80007b5e00b */
[----:B------:R-:W-:-:S04]  /*2110*/  IADD3.X R10, PT, PT, R10, 0x3fe00000, R9, P2, P3 ;  /* 0x3fe000000a0a7810 */ /* 0x000fc800017e6409 */
[----:B------:R-:W-:-:S07]  /*2120*/  LOP3.LUT R19, R10, R19, RZ, 0xfc, !PT ;  /* 0x000000130a137212 */ /* 0x000fce00078efcff */
.L_x_19:
[----:B------:R-:W-:Y:S02]  /*2130*/  IMAD.MOV.U32 R23, RZ, RZ, 0x0 ;  /* 0x00000000ff177424 */ /* 0x000fe400078e00ff */
[----:B------:R-:W-:Y:S02]  /*2140*/  IMAD.MOV.U32 R9, RZ, RZ, R19 ;  /* 0x000000ffff097224 */ /* 0x000fe400078e0013 */
[----:B------:R-:W-:Y:S05]  /*2150*/  RET.REL.NODEC R22 `(_Z11do_math_gpuPdm) ;  /* 0xffffffdc16a87950 */ /* 0x000fea0003c3ffff */
.L_x_26:
[----:B------:R-:W-:-:S00]  /*2160*/  BRA `(.L_x_26) ;  /* 0xfffffffc00fc7947 */ /* 0x000fc0000383ffff */
[----:B------:R-:W-:-:S00]  /*2170*/  NOP ;  /* 0x0000000000007918 */ /* 0x000fc00000000000 */
        /* <DEDUP_REMOVED lines=8> */
.L_x_27:


//--------------------- .nv.global.init           --------------------------
	.section	.nv.global.init,"aw",@progbits
	.align	16
.nv.global.init:
	.type		__cudart_sin_cos_coeffs,@object
	.size		__cudart_sin_cos_coeffs,(__cudart_i2opi_d - __cudart_sin_cos_coeffs)
__cudart_sin_cos_coeffs:
        /*0000*/ 	.byte	0x46, 0xd2, 0xb0, 0x2c, 0xf1, 0xe5, 0x5a, 0xbe, 0x92, 0xe3, 0xac, 0x69, 0xe3, 0x1d, 0xc7, 0x3e
        /*0010*/ 	.byte	0xa1, 0x62, 0xdb, 0x19, 0xa0, 0x01, 0x2a, 0xbf, 0x18, 0x08, 0x11, 0x11, 0x11, 0x11, 0x81, 0x3f
        /*0020*/ 	.byte	0x54, 0x55, 0x55, 0x55, 0x55, 0x55, 0xc5, 0xbf, 0x00, 0x00, 0x00, 0x00, 0x00, 0x00, 0x00, 0x00
        /*0030*/ 	.byte	0x00, 0x00, 0x00, 0x00, 0x00, 0x00, 0x00, 0x00, 0x64, 0x81, 0xfd, 0x20, 0x83, 0xff, 0xa8, 0xbd
        /*0040*/ 	.byte	0x28, 0x85, 0xef, 0xc1, 0xa7, 0xee, 0x21, 0x3e, 0xd9, 0xe6, 0x06, 0x8e, 0x4f, 0x7e, 0x92, 0xbe
        /*0050*/ 	.byte	0xe9, 0xbc, 0xdd, 0x19, 0xa0, 0x01, 0xfa, 0x3e, 0x47, 0x5d, 0xc1, 0x16, 0x6c, 0xc1, 0x56, 0xbf
        /*0060*/ 	.byte	0x51, 0x55, 0x55, 0x55, 0x55, 0x55, 0xa5, 0x3f, 0x00, 0x00, 0x00, 0x00, 0x00, 0x00, 0xe0, 0xbf
        /*0070*/ 	.byte	0x00, 0x00, 0x00, 0x00, 0x00, 0x00, 0xf0, 0x3f, 0x00, 0x00, 0x00, 0x00, 0x00, 0x00, 0x00, 0x00
	.type		__cudart_i2opi_d,@object
	.size		__cudart_i2opi_d,(.L_0 - __cudart_i2opi_d)
__cudart_i2opi_d:
        /* <DEDUP_REMOVED lines=9> */
.L_0:


//--------------------- .nv.shared.reserved.0     --------------------------
	.section	.nv.shared.reserved.0,"aw",@nobits
	.weak		__nv_reservedSMEM_offset_0_alias
	.size		__nv_reservedSMEM_offset_0_alias, 0, 64
	.other		__nv_reservedSMEM_offset_0_alias,@"STO_CUDA_RESERVED_SHARED STV_DEFAULT"
__nv_reservedSMEM_offset_0_alias:
	.zero		0
	.zero		64


//--------------------- .nv.constant0._Z11do_math_gpuPdm --------------------------
	.section	.nv.constant0._Z11do_math_gpuPdm,"a",@progbits
	.sectionflags	@""
	.align	4
.nv.constant0._Z11do_math_gpuPdm:
	.zero		912


//--------------------- SYMBOLS --------------------------

	.type		.nv.reservedSmem.offset0,@object
	.size		.nv.reservedSmem.offset0,0x4
